//
// Generated by NVIDIA NVVM Compiler
//
// Compiler Build ID: CL-36424714
// Cuda compilation tools, release 13.0, V13.0.88
// Based on NVVM 20.0.0
//

.version 9.0
.target sm_100
.address_size 64

	// .globl	_Z12best_shufflePKcPcPii

.visible .entry _Z12best_shufflePKcPcPii(
	.param .u64 .ptr .align 1 _Z12best_shufflePKcPcPii_param_0,
	.param .u64 .ptr .align 1 _Z12best_shufflePKcPcPii_param_1,
	.param .u64 .ptr .align 1 _Z12best_shufflePKcPcPii_param_2,
	.param .u32 _Z12best_shufflePKcPcPii_param_3
)
{
	.local .align 16 .b8 	__local_depot0[768];
	.reg .b64 	%SP;
	.reg .b64 	%SPL;
	.reg .pred 	%p<55>;
	.reg .b16 	%rs<13>;
	.reg .b32 	%r<222>;
	.reg .b64 	%rd<98>;

	mov.u64 	%SPL, __local_depot0;
	ld.param.u64 	%rd11, [_Z12best_shufflePKcPcPii_param_0];
	ld.param.u64 	%rd12, [_Z12best_shufflePKcPcPii_param_1];
	ld.param.u64 	%rd10, [_Z12best_shufflePKcPcPii_param_2];
	ld.param.u32 	%r57, [_Z12best_shufflePKcPcPii_param_3];
	cvta.to.global.u64 	%rd1, %rd11;
	cvta.to.global.u64 	%rd2, %rd12;
	add.u64 	%rd3, %SPL, 0;
	add.u64 	%rd4, %SPL, 512;
	mov.u32 	%r58, %tid.x;
	mov.u32 	%r59, %ntid.x;
	mov.u32 	%r60, %ctaid.x;
	mad.lo.s32 	%r1, %r59, %r60, %r58;
	setp.ge.s32 	%p1, %r1, %r57;
	@%p1 bra 	$L__BB0_38;
	mov.b32 	%r206, 0;
	st.local.v4.u32 	[%rd3], {%r206, %r206, %r206, %r206};
	st.local.v4.u32 	[%rd3+16], {%r206, %r206, %r206, %r206};
	st.local.v4.u32 	[%rd3+32], {%r206, %r206, %r206, %r206};
	st.local.v4.u32 	[%rd3+48], {%r206, %r206, %r206, %r206};
	st.local.v4.u32 	[%rd3+64], {%r206, %r206, %r206, %r206};
	st.local.v4.u32 	[%rd3+80], {%r206, %r206, %r206, %r206};
	st.local.v4.u32 	[%rd3+96], {%r206, %r206, %r206, %r206};
	st.local.v4.u32 	[%rd3+112], {%r206, %r206, %r206, %r206};
	st.local.v4.u32 	[%rd3+128], {%r206, %r206, %r206, %r206};
	st.local.v4.u32 	[%rd3+144], {%r206, %r206, %r206, %r206};
	st.local.v4.u32 	[%rd3+160], {%r206, %r206, %r206, %r206};
	st.local.v4.u32 	[%rd3+176], {%r206, %r206, %r206, %r206};
	st.local.v4.u32 	[%rd3+192], {%r206, %r206, %r206, %r206};
	st.local.v4.u32 	[%rd3+208], {%r206, %r206, %r206, %r206};
	st.local.v4.u32 	[%rd3+224], {%r206, %r206, %r206, %r206};
	st.local.v4.u32 	[%rd3+240], {%r206, %r206, %r206, %r206};
	st.local.v4.u32 	[%rd3+256], {%r206, %r206, %r206, %r206};
	st.local.v4.u32 	[%rd3+272], {%r206, %r206, %r206, %r206};
	st.local.v4.u32 	[%rd3+288], {%r206, %r206, %r206, %r206};
	st.local.v4.u32 	[%rd3+304], {%r206, %r206, %r206, %r206};
	st.local.v4.u32 	[%rd3+320], {%r206, %r206, %r206, %r206};
	st.local.v4.u32 	[%rd3+336], {%r206, %r206, %r206, %r206};
	st.local.v4.u32 	[%rd3+352], {%r206, %r206, %r206, %r206};
	st.local.v4.u32 	[%rd3+368], {%r206, %r206, %r206, %r206};
	st.local.v4.u32 	[%rd3+384], {%r206, %r206, %r206, %r206};
	st.local.v4.u32 	[%rd3+400], {%r206, %r206, %r206, %r206};
	st.local.v4.u32 	[%rd3+416], {%r206, %r206, %r206, %r206};
	st.local.v4.u32 	[%rd3+432], {%r206, %r206, %r206, %r206};
	st.local.v4.u32 	[%rd3+448], {%r206, %r206, %r206, %r206};
	st.local.v4.u32 	[%rd3+464], {%r206, %r206, %r206, %r206};
	st.local.v4.u32 	[%rd3+480], {%r206, %r206, %r206, %r206};
	st.local.v4.u32 	[%rd3+496], {%r206, %r206, %r206, %r206};
	st.local.v4.b32 	[%rd4], {%r206, %r206, %r206, %r206};
	st.local.v4.b32 	[%rd4+16], {%r206, %r206, %r206, %r206};
	st.local.v4.b32 	[%rd4+32], {%r206, %r206, %r206, %r206};
	st.local.v4.b32 	[%rd4+48], {%r206, %r206, %r206, %r206};
	st.local.v4.b32 	[%rd4+64], {%r206, %r206, %r206, %r206};
	st.local.v4.b32 	[%rd4+80], {%r206, %r206, %r206, %r206};
	st.local.v4.b32 	[%rd4+96], {%r206, %r206, %r206, %r206};
	st.local.v4.b32 	[%rd4+112], {%r206, %r206, %r206, %r206};
	st.local.v4.b32 	[%rd4+128], {%r206, %r206, %r206, %r206};
	st.local.v4.b32 	[%rd4+144], {%r206, %r206, %r206, %r206};
	st.local.v4.b32 	[%rd4+160], {%r206, %r206, %r206, %r206};
	st.local.v4.b32 	[%rd4+176], {%r206, %r206, %r206, %r206};
	st.local.v4.b32 	[%rd4+192], {%r206, %r206, %r206, %r206};
	st.local.v4.b32 	[%rd4+208], {%r206, %r206, %r206, %r206};
	st.local.v4.b32 	[%rd4+224], {%r206, %r206, %r206, %r206};
	st.local.v4.b32 	[%rd4+240], {%r206, %r206, %r206, %r206};
	setp.lt.s32 	%p2, %r57, 1;
	@%p2 bra 	$L__BB0_14;
	and.b32  	%r2, %r57, 15;
	setp.lt.u32 	%p3, %r57, 16;
	mov.b32 	%r206, 0;
	mov.u32 	%r196, %r206;
	@%p3 bra 	$L__BB0_5;
	and.b32  	%r196, %r57, 2147483632;
	mov.b32 	%r206, 0;
	mov.u32 	%r208, %r206;
$L__BB0_4:
	.pragma "nounroll";
	cvt.u64.u32 	%rd15, %r208;
	add.s64 	%rd16, %rd1, %rd15;
	ld.global.s8 	%r65, [%rd16];
	mul.wide.s32 	%rd17, %r65, 4;
	add.s64 	%rd18, %rd3, %rd17;
	ld.local.u32 	%r66, [%rd18];
	add.s32 	%r67, %r66, 1;
	st.local.u32 	[%rd18], %r67;
	setp.lt.s32 	%p4, %r66, %r206;
	selp.b32 	%r68, %r206, %r67, %p4;
	ld.global.s8 	%r69, [%rd16+1];
	mul.wide.s32 	%rd19, %r69, 4;
	add.s64 	%rd20, %rd3, %rd19;
	ld.local.u32 	%r70, [%rd20];
	add.s32 	%r71, %r70, 1;
	st.local.u32 	[%rd20], %r71;
	setp.lt.s32 	%p5, %r70, %r68;
	selp.b32 	%r72, %r68, %r71, %p5;
	ld.global.s8 	%r73, [%rd16+2];
	mul.wide.s32 	%rd21, %r73, 4;
	add.s64 	%rd22, %rd3, %rd21;
	ld.local.u32 	%r74, [%rd22];
	add.s32 	%r75, %r74, 1;
	st.local.u32 	[%rd22], %r75;
	setp.lt.s32 	%p6, %r74, %r72;
	selp.b32 	%r76, %r72, %r75, %p6;
	ld.global.s8 	%r77, [%rd16+3];
	mul.wide.s32 	%rd23, %r77, 4;
	add.s64 	%rd24, %rd3, %rd23;
	ld.local.u32 	%r78, [%rd24];
	add.s32 	%r79, %r78, 1;
	st.local.u32 	[%rd24], %r79;
	setp.lt.s32 	%p7, %r78, %r76;
	selp.b32 	%r80, %r76, %r79, %p7;
	ld.global.s8 	%r81, [%rd16+4];
	mul.wide.s32 	%rd25, %r81, 4;
	add.s64 	%rd26, %rd3, %rd25;
	ld.local.u32 	%r82, [%rd26];
	add.s32 	%r83, %r82, 1;
	st.local.u32 	[%rd26], %r83;
	setp.lt.s32 	%p8, %r82, %r80;
	selp.b32 	%r84, %r80, %r83, %p8;
	ld.global.s8 	%r85, [%rd16+5];
	mul.wide.s32 	%rd27, %r85, 4;
	add.s64 	%rd28, %rd3, %rd27;
	ld.local.u32 	%r86, [%rd28];
	add.s32 	%r87, %r86, 1;
	st.local.u32 	[%rd28], %r87;
	setp.lt.s32 	%p9, %r86, %r84;
	selp.b32 	%r88, %r84, %r87, %p9;
	ld.global.s8 	%r89, [%rd16+6];
	mul.wide.s32 	%rd29, %r89, 4;
	add.s64 	%rd30, %rd3, %rd29;
	ld.local.u32 	%r90, [%rd30];
	add.s32 	%r91, %r90, 1;
	st.local.u32 	[%rd30], %r91;
	setp.lt.s32 	%p10, %r90, %r88;
	selp.b32 	%r92, %r88, %r91, %p10;
	ld.global.s8 	%r93, [%rd16+7];
	mul.wide.s32 	%rd31, %r93, 4;
	add.s64 	%rd32, %rd3, %rd31;
	ld.local.u32 	%r94, [%rd32];
	add.s32 	%r95, %r94, 1;
	st.local.u32 	[%rd32], %r95;
	setp.lt.s32 	%p11, %r94, %r92;
	selp.b32 	%r96, %r92, %r95, %p11;
	ld.global.s8 	%r97, [%rd16+8];
	mul.wide.s32 	%rd33, %r97, 4;
	add.s64 	%rd34, %rd3, %rd33;
	ld.local.u32 	%r98, [%rd34];
	add.s32 	%r99, %r98, 1;
	st.local.u32 	[%rd34], %r99;
	setp.lt.s32 	%p12, %r98, %r96;
	selp.b32 	%r100, %r96, %r99, %p12;
	ld.global.s8 	%r101, [%rd16+9];
	mul.wide.s32 	%rd35, %r101, 4;
	add.s64 	%rd36, %rd3, %rd35;
	ld.local.u32 	%r102, [%rd36];
	add.s32 	%r103, %r102, 1;
	st.local.u32 	[%rd36], %r103;
	setp.lt.s32 	%p13, %r102, %r100;
	selp.b32 	%r104, %r100, %r103, %p13;
	ld.global.s8 	%r105, [%rd16+10];
	mul.wide.s32 	%rd37, %r105, 4;
	add.s64 	%rd38, %rd3, %rd37;
	ld.local.u32 	%r106, [%rd38];
	add.s32 	%r107, %r106, 1;
	st.local.u32 	[%rd38], %r107;
	setp.lt.s32 	%p14, %r106, %r104;
	selp.b32 	%r108, %r104, %r107, %p14;
	ld.global.s8 	%r109, [%rd16+11];
	mul.wide.s32 	%rd39, %r109, 4;
	add.s64 	%rd40, %rd3, %rd39;
	ld.local.u32 	%r110, [%rd40];
	add.s32 	%r111, %r110, 1;
	st.local.u32 	[%rd40], %r111;
	setp.lt.s32 	%p15, %r110, %r108;
	selp.b32 	%r112, %r108, %r111, %p15;
	ld.global.s8 	%r113, [%rd16+12];
	mul.wide.s32 	%rd41, %r113, 4;
	add.s64 	%rd42, %rd3, %rd41;
	ld.local.u32 	%r114, [%rd42];
	add.s32 	%r115, %r114, 1;
	st.local.u32 	[%rd42], %r115;
	setp.lt.s32 	%p16, %r114, %r112;
	selp.b32 	%r116, %r112, %r115, %p16;
	ld.global.s8 	%r117, [%rd16+13];
	mul.wide.s32 	%rd43, %r117, 4;
	add.s64 	%rd44, %rd3, %rd43;
	ld.local.u32 	%r118, [%rd44];
	add.s32 	%r119, %r118, 1;
	st.local.u32 	[%rd44], %r119;
	setp.lt.s32 	%p17, %r118, %r116;
	selp.b32 	%r120, %r116, %r119, %p17;
	ld.global.s8 	%r121, [%rd16+14];
	mul.wide.s32 	%rd45, %r121, 4;
	add.s64 	%rd46, %rd3, %rd45;
	ld.local.u32 	%r122, [%rd46];
	add.s32 	%r123, %r122, 1;
	st.local.u32 	[%rd46], %r123;
	setp.lt.s32 	%p18, %r122, %r120;
	selp.b32 	%r124, %r120, %r123, %p18;
	ld.global.s8 	%r125, [%rd16+15];
	mul.wide.s32 	%rd47, %r125, 4;
	add.s64 	%rd48, %rd3, %rd47;
	ld.local.u32 	%r126, [%rd48];
	add.s32 	%r127, %r126, 1;
	st.local.u32 	[%rd48], %r127;
	setp.lt.s32 	%p19, %r126, %r124;
	selp.b32 	%r206, %r124, %r127, %p19;
	add.s32 	%r208, %r208, 16;
	setp.eq.s32 	%p20, %r208, %r196;
	@%p20 bra 	$L__BB0_5;
	bra.uni 	$L__BB0_4;
$L__BB0_5:
	setp.eq.s32 	%p21, %r2, 0;
	@%p21 bra 	$L__BB0_14;
	and.b32  	%r7, %r57, 7;
	setp.lt.u32 	%p22, %r2, 8;
	@%p22 bra 	$L__BB0_8;
	cvt.u64.u32 	%rd49, %r196;
	add.s64 	%rd50, %rd1, %rd49;
	ld.global.s8 	%r129, [%rd50];
	mul.wide.s32 	%rd51, %r129, 4;
	add.s64 	%rd52, %rd3, %rd51;
	ld.local.u32 	%r130, [%rd52];
	add.s32 	%r131, %r130, 1;
	st.local.u32 	[%rd52], %r131;
	setp.lt.s32 	%p23, %r130, %r206;
	selp.b32 	%r132, %r206, %r131, %p23;
	ld.global.s8 	%r133, [%rd50+1];
	mul.wide.s32 	%rd53, %r133, 4;
	add.s64 	%rd54, %rd3, %rd53;
	ld.local.u32 	%r134, [%rd54];
	add.s32 	%r135, %r134, 1;
	st.local.u32 	[%rd54], %r135;
	setp.lt.s32 	%p24, %r134, %r132;
	selp.b32 	%r136, %r132, %r135, %p24;
	ld.global.s8 	%r137, [%rd50+2];
	mul.wide.s32 	%rd55, %r137, 4;
	add.s64 	%rd56, %rd3, %rd55;
	ld.local.u32 	%r138, [%rd56];
	add.s32 	%r139, %r138, 1;
	st.local.u32 	[%rd56], %r139;
	setp.lt.s32 	%p25, %r138, %r136;
	selp.b32 	%r140, %r136, %r139, %p25;
	ld.global.s8 	%r141, [%rd50+3];
	mul.wide.s32 	%rd57, %r141, 4;
	add.s64 	%rd58, %rd3, %rd57;
	ld.local.u32 	%r142, [%rd58];
	add.s32 	%r143, %r142, 1;
	st.local.u32 	[%rd58], %r143;
	setp.lt.s32 	%p26, %r142, %r140;
	selp.b32 	%r144, %r140, %r143, %p26;
	ld.global.s8 	%r145, [%rd50+4];
	mul.wide.s32 	%rd59, %r145, 4;
	add.s64 	%rd60, %rd3, %rd59;
	ld.local.u32 	%r146, [%rd60];
	add.s32 	%r147, %r146, 1;
	st.local.u32 	[%rd60], %r147;
	setp.lt.s32 	%p27, %r146, %r144;
	selp.b32 	%r148, %r144, %r147, %p27;
	ld.global.s8 	%r149, [%rd50+5];
	mul.wide.s32 	%rd61, %r149, 4;
	add.s64 	%rd62, %rd3, %rd61;
	ld.local.u32 	%r150, [%rd62];
	add.s32 	%r151, %r150, 1;
	st.local.u32 	[%rd62], %r151;
	setp.lt.s32 	%p28, %r150, %r148;
	selp.b32 	%r152, %r148, %r151, %p28;
	ld.global.s8 	%r153, [%rd50+6];
	mul.wide.s32 	%rd63, %r153, 4;
	add.s64 	%rd64, %rd3, %rd63;
	ld.local.u32 	%r154, [%rd64];
	add.s32 	%r155, %r154, 1;
	st.local.u32 	[%rd64], %r155;
	setp.lt.s32 	%p29, %r154, %r152;
	selp.b32 	%r156, %r152, %r155, %p29;
	ld.global.s8 	%r157, [%rd50+7];
	mul.wide.s32 	%rd65, %r157, 4;
	add.s64 	%rd66, %rd3, %rd65;
	ld.local.u32 	%r158, [%rd66];
	add.s32 	%r159, %r158, 1;
	st.local.u32 	[%rd66], %r159;
	setp.lt.s32 	%p30, %r158, %r156;
	selp.b32 	%r206, %r156, %r159, %p30;
	add.s32 	%r196, %r196, 8;
$L__BB0_8:
	setp.eq.s32 	%p31, %r7, 0;
	@%p31 bra 	$L__BB0_14;
	and.b32  	%r13, %r57, 3;
	setp.lt.u32 	%p32, %r7, 4;
	@%p32 bra 	$L__BB0_11;
	cvt.u64.u32 	%rd67, %r196;
	add.s64 	%rd68, %rd1, %rd67;
	ld.global.s8 	%r161, [%rd68];
	mul.wide.s32 	%rd69, %r161, 4;
	add.s64 	%rd70, %rd3, %rd69;
	ld.local.u32 	%r162, [%rd70];
	add.s32 	%r163, %r162, 1;
	st.local.u32 	[%rd70], %r163;
	setp.lt.s32 	%p33, %r162, %r206;
	selp.b32 	%r164, %r206, %r163, %p33;
	ld.global.s8 	%r165, [%rd68+1];
	mul.wide.s32 	%rd71, %r165, 4;
	add.s64 	%rd72, %rd3, %rd71;
	ld.local.u32 	%r166, [%rd72];
	add.s32 	%r167, %r166, 1;
	st.local.u32 	[%rd72], %r167;
	setp.lt.s32 	%p34, %r166, %r164;
	selp.b32 	%r168, %r164, %r167, %p34;
	ld.global.s8 	%r169, [%rd68+2];
	mul.wide.s32 	%rd73, %r169, 4;
	add.s64 	%rd74, %rd3, %rd73;
	ld.local.u32 	%r170, [%rd74];
	add.s32 	%r171, %r170, 1;
	st.local.u32 	[%rd74], %r171;
	setp.lt.s32 	%p35, %r170, %r168;
	selp.b32 	%r172, %r168, %r171, %p35;
	ld.global.s8 	%r173, [%rd68+3];
	mul.wide.s32 	%rd75, %r173, 4;
	add.s64 	%rd76, %rd3, %rd75;
	ld.local.u32 	%r174, [%rd76];
	add.s32 	%r175, %r174, 1;
	st.local.u32 	[%rd76], %r175;
	setp.lt.s32 	%p36, %r174, %r172;
	selp.b32 	%r206, %r172, %r175, %p36;
	add.s32 	%r196, %r196, 4;
$L__BB0_11:
	setp.eq.s32 	%p37, %r13, 0;
	@%p37 bra 	$L__BB0_14;
	mov.b32 	%r205, 0;
$L__BB0_13:
	.pragma "nounroll";
	cvt.u64.u32 	%rd77, %r196;
	add.s64 	%rd78, %rd1, %rd77;
	ld.global.s8 	%r177, [%rd78];
	mul.wide.s32 	%rd79, %r177, 4;
	add.s64 	%rd80, %rd3, %rd79;
	ld.local.u32 	%r178, [%rd80];
	add.s32 	%r179, %r178, 1;
	st.local.u32 	[%rd80], %r179;
	setp.lt.s32 	%p38, %r178, %r206;
	selp.b32 	%r206, %r206, %r179, %p38;
	add.s32 	%r196, %r196, 1;
	add.s32 	%r205, %r205, 1;
	setp.ne.s32 	%p39, %r205, %r13;
	@%p39 bra 	$L__BB0_13;
$L__BB0_14:
	add.s64 	%rd5, %rd4, 7;
	mov.b32 	%r219, 0;
	mov.u32 	%r210, %r219;
$L__BB0_15:
	mul.wide.u32 	%rd81, %r210, 4;
	add.s64 	%rd6, %rd3, %rd81;
	ld.local.u32 	%r32, [%rd6];
	add.s32 	%r181, %r32, -1;
	st.local.u32 	[%rd6], %r181;
	setp.eq.s32 	%p40, %r32, 0;
	@%p40 bra 	$L__BB0_30;
	cvt.u16.u32 	%rs1, %r210;
	and.b32  	%r33, %r32, 15;
	setp.lt.u32 	%p41, %r32, 16;
	@%p41 bra 	$L__BB0_19;
	and.b32  	%r183, %r32, -16;
	neg.s32 	%r211, %r183;
$L__BB0_18:
	.pragma "nounroll";
	cvt.s64.s32 	%rd82, %r219;
	add.s64 	%rd83, %rd5, %rd82;
	st.local.u8 	[%rd83+-7], %rs1;
	st.local.u8 	[%rd83+-6], %rs1;
	st.local.u8 	[%rd83+-5], %rs1;
	st.local.u8 	[%rd83+-4], %rs1;
	st.local.u8 	[%rd83+-3], %rs1;
	st.local.u8 	[%rd83+-2], %rs1;
	st.local.u8 	[%rd83+-1], %rs1;
	st.local.u8 	[%rd83], %rs1;
	st.local.u8 	[%rd83+1], %rs1;
	st.local.u8 	[%rd83+2], %rs1;
	st.local.u8 	[%rd83+3], %rs1;
	st.local.u8 	[%rd83+4], %rs1;
	st.local.u8 	[%rd83+5], %rs1;
	st.local.u8 	[%rd83+6], %rs1;
	st.local.u8 	[%rd83+7], %rs1;
	add.s32 	%r219, %r219, 16;
	st.local.u8 	[%rd83+8], %rs1;
	add.s32 	%r211, %r211, 16;
	setp.ne.s32 	%p42, %r211, 0;
	@%p42 bra 	$L__BB0_18;
$L__BB0_19:
	setp.eq.s32 	%p43, %r33, 0;
	@%p43 bra 	$L__BB0_29;
	and.b32  	%r41, %r32, 7;
	setp.lt.u32 	%p44, %r33, 8;
	@%p44 bra 	$L__BB0_22;
	cvt.s64.s32 	%rd84, %r219;
	add.s64 	%rd85, %rd4, %rd84;
	st.local.u8 	[%rd85], %rs1;
	st.local.u8 	[%rd85+1], %rs1;
	st.local.u8 	[%rd85+2], %rs1;
	st.local.u8 	[%rd85+3], %rs1;
	st.local.u8 	[%rd85+4], %rs1;
	st.local.u8 	[%rd85+5], %rs1;
	st.local.u8 	[%rd85+6], %rs1;
	st.local.u8 	[%rd85+7], %rs1;
	add.s32 	%r219, %r219, 8;
$L__BB0_22:
	setp.eq.s32 	%p45, %r41, 0;
	@%p45 bra 	$L__BB0_29;
	and.b32  	%r45, %r32, 3;
	setp.lt.u32 	%p46, %r41, 4;
	mov.u32 	%r218, %r219;
	@%p46 bra 	$L__BB0_25;
	cvt.s64.s32 	%rd86, %r219;
	add.s64 	%rd87, %rd4, %rd86;
	st.local.u8 	[%rd87], %rs1;
	st.local.u8 	[%rd87+1], %rs1;
	st.local.u8 	[%rd87+2], %rs1;
	st.local.u8 	[%rd87+3], %rs1;
	add.s32 	%r219, %r219, 4;
	mov.u32 	%r218, %r219;
$L__BB0_25:
	setp.eq.s32 	%p47, %r45, 0;
	@%p47 bra 	$L__BB0_29;
	add.s32 	%r219, %r218, 1;
	cvt.s64.s32 	%rd88, %r218;
	add.s64 	%rd8, %rd4, %rd88;
	st.local.u8 	[%rd8], %rs1;
	setp.eq.s32 	%p48, %r45, 1;
	@%p48 bra 	$L__BB0_29;
	add.s32 	%r219, %r218, 2;
	st.local.u8 	[%rd8+1], %rs1;
	setp.eq.s32 	%p49, %r45, 2;
	@%p49 bra 	$L__BB0_29;
	add.s32 	%r219, %r218, 3;
	st.local.u8 	[%rd8+2], %rs1;
$L__BB0_29:
	mov.b32 	%r186, -1;
	st.local.u32 	[%rd6], %r186;
$L__BB0_30:
	add.s32 	%r210, %r210, 1;
	setp.eq.s32 	%p50, %r210, 128;
	@%p50 bra 	$L__BB0_31;
	bra.uni 	$L__BB0_15;
$L__BB0_31:
	setp.gt.s32 	%p51, %r57, 0;
	@%p51 bra 	$L__BB0_33;
	cvt.s64.s32 	%rd89, %r1;
	add.s64 	%rd90, %rd2, %rd89;
	ld.global.u8 	%rs12, [%rd90];
	bra.uni 	$L__BB0_37;
$L__BB0_33:
	cvt.s64.s32 	%rd91, %r1;
	add.s64 	%rd7, %rd2, %rd91;
	ld.global.u8 	%rs12, [%rd7];
	mov.b32 	%r221, 0;
$L__BB0_34:
	cvt.u64.u32 	%rd92, %r221;
	add.s64 	%rd9, %rd4, %rd92;
	ld.local.u8 	%rs6, [%rd9];
	setp.ne.s16 	%p52, %rs12, %rs6;
	@%p52 bra 	$L__BB0_36;
	add.s32 	%r188, %r221, %r206;
	rem.s32 	%r189, %r188, %r57;
	cvt.s64.s32 	%rd93, %r189;
	add.s64 	%rd94, %rd4, %rd93;
	ld.local.u8 	%rs8, [%rd94];
	and.b16  	%rs4, %rs8, 127;
	st.global.u8 	[%rd7], %rs4;
	or.b16  	%rs9, %rs12, 128;
	st.local.u8 	[%rd9], %rs9;
	mov.u16 	%rs12, %rs4;
	bra.uni 	$L__BB0_37;
$L__BB0_36:
	add.s32 	%r221, %r221, 1;
	setp.ne.s32 	%p53, %r221, %r57;
	@%p53 bra 	$L__BB0_34;
$L__BB0_37:
	cvta.to.global.u64 	%rd95, %rd10;
	ld.global.u32 	%r190, [%rd95];
	cvt.s64.s32 	%rd96, %r1;
	add.s64 	%rd97, %rd1, %rd96;
	ld.global.u8 	%rs10, [%rd97];
	setp.eq.s16 	%p54, %rs12, %rs10;
	selp.u32 	%r191, 1, 0, %p54;
	add.s32 	%r192, %r190, %r191;
	atom.global.add.u32 	%r193, [%rd95], %r192;
$L__BB0_38:
	ret;

}


// ===== COMPILED SASS (sm_100) =====

	.target	sm_100

	.elftype	@"ET_EXEC"


//--------------------- .note.nv.tkinfo           --------------------------
	.section	.note.nv.tkinfo,"",@"SHT_NOTE"
	.sectionflags	@"SHF_NOTE_NV_TKINFO"
	.tkinfo
        /*0018*/ 	.word	0x00000002
        /*0030*/ 	.string	""
        /*0030*/ 	.string	"ptxas"
        /*0030*/ 	.string	"Cuda compilation tools, release 13.0, V13.0.88"
        /*0030*/ 	.string	"Build cuda_13.0.r13.0/compiler.36424714_0"
        /*0030*/ 	.string	"-arch sm_100 -m 64 "



//--------------------- .note.nv.cuinfo           --------------------------
	.section	.note.nv.cuinfo,"",@"SHT_NOTE"
	.sectionflags	@"SHF_NOTE_NV_CUINFO"
        /*0018*/ 	.short	0x0002
        /*001a*/ 	.short	0x0064
        /*001c*/ 	.short	0x0082
	.zero		2


//--------------------- .nv.info                  --------------------------
	.section	.nv.info,"",@"SHT_CUDA_INFO"
	.align	4


	//----- nvinfo : EIATTR_REGCOUNT
	.align		4
        /*0000*/ 	.byte	0x04, 0x2f
        /*0002*/ 	.short	(.L_1 - .L_0)
	.align		4
.L_0:
        /*0004*/ 	.word	index@(_Z12best_shufflePKcPcPii)
        /*0008*/ 	.word	0x00000020


	//----- nvinfo : EIATTR_FRAME_SIZE
	.align		4
.L_1:
        /*000c*/ 	.byte	0x04, 0x11
        /*000e*/ 	.short	(.L_3 - .L_2)
	.align		4
.L_2:
        /*0010*/ 	.word	index@(_Z12best_shufflePKcPcPii)
        /*0014*/ 	.word	0x00000300


	//----- nvinfo : EIATTR_MIN_STACK_SIZE
	.align		4
.L_3:
        /*0018*/ 	.byte	0x04, 0x12
        /*001a*/ 	.short	(.L_5 - .L_4)
	.align		4
.L_4:
        /*001c*/ 	.word	index@(_Z12best_shufflePKcPcPii)
        /*0020*/ 	.word	0x00000300
.L_5:


//--------------------- .nv.compat                --------------------------
	.section	.nv.compat,"",@"SHT_CUDA_COMPAT_INFO"
	.align	4
        /*0000*/ 	.byte	0x02, 0x09, 0x00, 0x00, 0x02, 0x02, 0x01, 0x00, 0x02, 0x05, 0x05, 0x00, 0x03, 0x07, 0x01, 0x01
        /*0010*/ 	.byte	0x02, 0x03, 0x00, 0x00, 0x02, 0x06, 0x01, 0x00, 0x04, 0x0b, 0x08, 0x00, 0x09, 0x00, 0x00, 0x00
        /*0020*/ 	.byte	0x00, 0x00, 0x00, 0x00


//--------------------- .nv.info._Z12best_shufflePKcPcPii --------------------------
	.section	.nv.info._Z12best_shufflePKcPcPii,"",@"SHT_CUDA_INFO"
	.sectionflags	@""
	.align	4


	//----- nvinfo : EIATTR_CUDA_API_VERSION
	.align		4
        /*0000*/ 	.byte	0x04, 0x37
        /*0002*/ 	.short	(.L_7 - .L_6)
.L_6:
        /*0004*/ 	.word	0x00000082


	//----- nvinfo : EIATTR_KPARAM_INFO
	.align		4
.L_7:
        /*0008*/ 	.byte	0x04, 0x17
        /*000a*/ 	.short	(.L_9 - .L_8)
.L_8:
        /*000c*/ 	.word	0x00000000
        /*0010*/ 	.short	0x0003
        /*0012*/ 	.short	0x0018
        /*0014*/ 	.byte	0x00, 0xf0, 0x11, 0x00


	//----- nvinfo : EIATTR_KPARAM_INFO
	.align		4
.L_9:
        /*0018*/ 	.byte	0x04, 0x17
        /*001a*/ 	.short	(.L_11 - .L_10)
.L_10:
        /*001c*/ 	.word	0x00000000
        /*0020*/ 	.short	0x0002
        /*0022*/ 	.short	0x0010
        /*0024*/ 	.byte	0x00, 0xf5, 0x21, 0x00


	//----- nvinfo : EIATTR_KPARAM_INFO
	.align		4
.L_11:
        /*0028*/ 	.byte	0x04, 0x17
        /*002a*/ 	.short	(.L_13 - .L_12)
.L_12:
        /*002c*/ 	.word	0x00000000
        /*0030*/ 	.short	0x0001
        /*0032*/ 	.short	0x0008
        /*0034*/ 	.byte	0x00, 0xf5, 0x21, 0x00


	//----- nvinfo : EIATTR_KPARAM_INFO
	.align		4
.L_13:
        /*0038*/ 	.byte	0x04, 0x17
        /*003a*/ 	.short	(.L_15 - .L_14)
.L_14:
        /*003c*/ 	.word	0x00000000
        /*0040*/ 	.short	0x0000
        /*0042*/ 	.short	0x0000
        /*0044*/ 	.byte	0x00, 0xf5, 0x21, 0x00


	//----- nvinfo : EIATTR_SPARSE_MMA_MASK
	.align		4
.L_15:
        /*0048*/ 	.byte	0x03, 0x50
        /*004a*/ 	.short	0x0000


	//----- nvinfo : EIATTR_MAXREG_COUNT
	.align		4
        /*004c*/ 	.byte	0x03, 0x1b
        /*004e*/ 	.short	0x00ff


	//----- nvinfo : EIATTR_MERCURY_ISA_VERSION
	.align		4
        /*0050*/ 	.byte	0x03, 0x5f
        /*0052*/ 	.short	0x0101


	//----- nvinfo : EIATTR_INT_WARP_WIDE_INSTR_OFFSETS
	.align		4
        /*0054*/ 	.byte	0x04, 0x31
        /*0056*/ 	.short	(.L_17 - .L_16)


	//   ....[0]....
.L_16:
        /*0058*/ 	.word	0x00001cf0


	//   ....[1]....
        /*005c*/ 	.word	0x00001d50


	//----- nvinfo : EIATTR_VRC_CTA_INIT_COUNT
	.align		4
.L_17:
        /*0060*/ 	.byte	0x02, 0x4a
	.zero		1
	.zero		1


	//----- nvinfo : EIATTR_EXIT_INSTR_OFFSETS
	.align		4
        /*0064*/ 	.byte	0x04, 0x1c
        /*0066*/ 	.short	(.L_19 - .L_18)


	//   ....[0]....
.L_18:
        /*0068*/ 	.word	0x00000080


	//   ....[1]....
        /*006c*/ 	.word	0x00001d90


	//----- nvinfo : EIATTR_CRS_STACK_SIZE
	.align		4
.L_19:
        /*0070*/ 	.byte	0x04, 0x1e
        /*0072*/ 	.short	(.L_21 - .L_20)
.L_20:
        /*0074*/ 	.word	0x00000000


	//----- nvinfo : EIATTR_CBANK_PARAM_SIZE
	.align		4
.L_21:
        /*0078*/ 	.byte	0x03, 0x19
        /*007a*/ 	.short	0x001c


	//----- nvinfo : EIATTR_PARAM_CBANK
	.align		4
        /*007c*/ 	.byte	0x04, 0x0a
        /*007e*/ 	.short	(.L_23 - .L_22)
	.align		4
.L_22:
        /*0080*/ 	.word	index@(.nv.constant0._Z12best_shufflePKcPcPii)
        /*0084*/ 	.short	0x0380
        /*0086*/ 	.short	0x001c


	//----- nvinfo : EIATTR_SW_WAR
	.align		4
.L_23:
        /*0088*/ 	.byte	0x04, 0x36
        /*008a*/ 	.short	(.L_25 - .L_24)
.L_24:
        /*008c*/ 	.word	0x00000008
.L_25:


//--------------------- .nv.callgraph             --------------------------
	.section	.nv.callgraph,"",@"SHT_CUDA_CALLGRAPH"
	.align	4
	.sectionentsize	8
	.align		4
        /*0000*/ 	.word	0x00000000
	.align		4
        /*0004*/ 	.word	0xffffffff
	.align		4
        /*0008*/ 	.word	0x00000000
	.align		4
        /*000c*/ 	.word	0xfffffffe
	.align		4
        /*0010*/ 	.word	0x00000000
	.align		4
        /*0014*/ 	.word	0xfffffffd
	.align		4
        /*0018*/ 	.word	0x00000000
	.align		4
        /*001c*/ 	.word	0xfffffffc


//--------------------- .text._Z12best_shufflePKcPcPii --------------------------
	.section	.text._Z12best_shufflePKcPcPii,"ax",@progbits
	.align	128
        .global         _Z12best_shufflePKcPcPii
        .type           _Z12best_shufflePKcPcPii,@function
        .size           _Z12best_shufflePKcPcPii,(.L_x_22 - _Z12best_shufflePKcPcPii)
        .other          _Z12best_shufflePKcPcPii,@"STO_CUDA_ENTRY STV_DEFAULT"
_Z12best_shufflePKcPcPii:
.text._Z12best_shufflePKcPcPii:
[----:B------:R-:W0:Y:S01]  /*0000*/  LDC R1, c[0x0][0x37c] ;  /* 0x0000df00ff017b82 */ /* 0x000e220000000800 */
[----:B------:R-:W1:Y:S01]  /*0010*/  S2R R3, SR_TID.X ;  /* 0x0000000000037919 */ /* 0x000e620000002100 */
[----:B------:R-:W1:Y:S01]  /*0020*/  LDCU UR4, c[0x0][0x360] ;  /* 0x00006c00ff0477ac */ /* 0x000e620008000800 */
[----:B0-----:R-:W-:Y:S01]  /*0030*/  VIADD R1, R1, 0xfffffd00 ;  /* 0xfffffd0001017836 */ /* 0x001fe20000000000 */
[----:B------:R-:W1:Y:S01]  /*0040*/  S2R R0, SR_CTAID.X ;  /* 0x0000000000007919 */ /* 0x000e620000002500 */
[----:B------:R-:W0:Y:S01]  /*0050*/  LDCU UR7, c[0x0][0x398] ;  /* 0x00007300ff0777ac */ /* 0x000e220008000800 */
[----:B-1----:R-:W-:-:S05]  /*0060*/  IMAD R3, R0, UR4, R3 ;  /* 0x0000000400037c24 */ /* 0x002fca000f8e0203 */
[----:B0-----:R-:W-:-:S13]  /*0070*/  ISETP.GE.AND P0, PT, R3, UR7, PT ;  /* 0x0000000703007c0c */ /* 0x001fda000bf06270 */
[----:B------:R-:W-:Y:S05]  /*0080*/  @P0 EXIT ;  /* 0x000000000000094d */ /* 0x000fea0003800000 */
[----:B------:R0:W-:Y:S01]  /*0090*/  STL.128 [R1], RZ ;  /* 0x000000ff01007387 */ /* 0x0001e20000100c00 */
[----:B------:R-:W-:Y:S01]  /*00a0*/  UISETP.GE.AND UP0, UPT, UR7, 0x1, UPT ;  /* 0x000000010700788c */ /* 0x000fe2000bf06270 */
[----:B------:R-:W-:Y:S01]  /*00b0*/  IMAD.MOV.U32 R0, RZ, RZ, R1 ;  /* 0x000000ffff007224 */ /* 0x000fe200078e0001 */
[----:B------:R-:W1:Y:S01]  /*00c0*/  LDCU.64 UR12, c[0x0][0x358] ;  /* 0x00006b00ff0c77ac */ /* 0x000e620008000a00 */
[----:B------:R0:W-:Y:S01]  /*00d0*/  STL.128 [R1+0x10], RZ ;  /* 0x000010ff01007387 */ /* 0x0001e20000100c00 */
[----:B------:R-:W-:-:S03]  /*00e0*/  IMAD.MOV.U32 R2, RZ, RZ, RZ ;  /* 0x000000ffff027224 */ /* 0x000fc600078e00ff */
[----:B------:R0:W-:Y:S04]  /*00f0*/  STL.128 [R1+0x20], RZ ;  /* 0x000020ff01007387 */ /* 0x0001e80000100c00 */
        /* <DEDUP_REMOVED lines=44> */
[----:B------:R0:W-:Y:S01]  /*03c0*/  STL.128 [R1+0x2f0], RZ ;  /* 0x0002f0ff01007387 */ /* 0x0001e20000100c00 */
[----:B-1----:R-:W-:Y:S05]  /*03d0*/  BRA.U !UP0, `(.L_x_0) ;  /* 0x0000000d08f47547 */ /* 0x002fea000b800000 */
[----:B------:R-:W-:Y:S01]  /*03e0*/  UISETP.GE.U32.AND UP1, UPT, UR7, 0x10, UPT ;  /* 0x000000100700788c */ /* 0x000fe2000bf26070 */
[----:B------:R-:W-:Y:S01]  /*03f0*/  IMAD.MOV.U32 R2, RZ, RZ, RZ ;  /* 0x000000ffff027224 */ /* 0x000fe200078e00ff */
[----:B------:R-:W-:Y:S01]  /*0400*/  ULOP3.LUT UR6, UR7, 0xf, URZ, 0xc0, !UPT ;  /* 0x0000000f07067892 */ /* 0x000fe2000f8ec0ff */
[----:B------:R-:W-:-:S03]  /*0410*/  UMOV UR4, URZ ;  /* 0x000000ff00047c82 */ /* 0x000fc60008000000 */
[----:B------:R-:W-:-:S03]  /*0420*/  UISETP.NE.AND UP0, UPT, UR6, URZ, UPT ;  /* 0x000000ff0600728c */ /* 0x000fc6000bf05270 */
[----:B------:R-:W-:Y:S08]  /*0430*/  BRA.U !UP1, `(.L_x_1) ;  /* 0x0000000509ec7547 */ /* 0x000ff0000b800000 */
[----:B------:R-:W-:Y:S01]  /*0440*/  IMAD.MOV.U32 R2, RZ, RZ, RZ ;  /* 0x000000ffff027224 */ /* 0x000fe200078e00ff */
[----:B------:R-:W1:Y:S01]  /*0450*/  LDCU.64 UR10, c[0x0][0x380] ;  /* 0x00007000ff0a77ac */ /* 0x000e620008000a00 */
[----:B------:R-:W-:Y:S01]  /*0460*/  ULOP3.LUT UR4, UR7, 0x7ffffff0, URZ, 0xc0, !UPT ;  /* 0x7ffffff007047892 */ /* 0x000fe2000f8ec0ff */
[----:B------:R-:W-:-:S11]  /*0470*/  UMOV UR5, URZ ;  /* 0x000000ff00057c82 */ /* 0x000fd60008000000 */
.L_x_2:
[----:B-1----:R-:W-:-:S04]  /*0480*/  UIADD3 UR8, UP1, UPT, UR5, UR10, URZ ;  /* 0x0000000a05087290 */ /* 0x002fc8000ff3e0ff */
[----:B------:R-:W-:Y:S02]  /*0490*/  UIADD3.X UR9, UPT, UPT, URZ, UR11, URZ, UP1, !UPT ;  /* 0x0000000bff097290 */ /* 0x000fe40008ffe4ff */
[----:B--2---:R-:W-:-:S04]  /*04a0*/  IMAD.U32 R4, RZ, RZ, UR8 ;  /* 0x00000008ff047e24 */ /* 0x004fc8000f8e00ff */
[----:B------:R-:W-:-:S05]  /*04b0*/  IMAD.U32 R5, RZ, RZ, UR9 ;  /* 0x00000009ff057e24 */ /* 0x000fca000f8e00ff */
[----:B------:R-:W2:Y:S04]  /*04c0*/  LDG.E.S8 R7, desc[UR12][R4.64] ;  /* 0x0000000c04077981 */ /* 0x000ea8000c1e1300 */
[----:B------:R-:W3:Y:S04]  /*04d0*/  LDG.E.S8 R9, desc[UR12][R4.64+0x2] ;  /* 0x0000020c04097981 */ /* 0x000ee8000c1e1300 */
[----:B------:R-:W4:Y:S04]  /*04e0*/  LDG.E.S8 R11, desc[UR12][R4.64+0x3] ;  /* 0x0000030c040b7981 */ /* 0x000f28000c1e1300 */
[----:B------:R-:W5:Y:S04]  /*04f0*/  LDG.E.S8 R13, desc[UR12][R4.64+0x5] ;  /* 0x0000050c040d7981 */ /* 0x000f68000c1e1300 */
[----:B------:R-:W5:Y:S01]  /*0500*/  LDG.E.S8 R28, desc[UR12][R4.64+0xa] ;  /* 0x00000a0c041c7981 */ /* 0x000f62000c1e1300 */
[----:B--2---:R-:W-:-:S03]  /*0510*/  IMAD R6, R7, 0x4, R0 ;  /* 0x0000000407067824 */ /* 0x004fc600078e0200 */
[----:B------:R-:W2:Y:S04]  /*0520*/  LDG.E.S8 R7, desc[UR12][R4.64+0x1] ;  /* 0x0000010c04077981 */ /* 0x000ea8000c1e1300 */
[----:B------:R-:W3:Y:S01]  /*0530*/  LDL R27, [R6] ;  /* 0x00000000061b7983 */ /* 0x000ee20000100800 */
[----:B--2---:R-:W-:Y:S02]  /*0540*/  IMAD R7, R7, 0x4, R0 ;  /* 0x0000000407077824 */ /* 0x004fe400078e0200 */
[----:B---3--:R-:W-:-:S05]  /*0550*/  VIADD R25, R27, 0x1 ;  /* 0x000000011b197836 */ /* 0x008fca0000000000 */
[----:B------:R-:W-:Y:S04]  /*0560*/  STL [R6], R25 ;  /* 0x0000001906007387 */ /* 0x000fe80000100800 */
[----:B------:R-:W2:Y:S01]  /*0570*/  LDL R17, [R7] ;  /* 0x0000000007117983 */ /* 0x000ea20000100800 */
[----:B------:R-:W-:Y:S02]  /*0580*/  IMAD R9, R9, 0x4, R0 ;  /* 0x0000000409097824 */ /* 0x000fe400078e0200 */
[----:B--2---:R-:W-:-:S05]  /*0590*/  VIADD R20, R17, 0x1 ;  /* 0x0000000111147836 */ /* 0x004fca0000000000 */
[----:B------:R-:W-:Y:S04]  /*05a0*/  STL [R7], R20 ;  /* 0x0000001407007387 */ /* 0x000fe80000100800 */
[----:B------:R-:W2:Y:S01]  /*05b0*/  LDL R23, [R9] ;  /* 0x0000000009177983 */ /* 0x000ea20000100800 */
[----:B----4-:R-:W-:-:S03]  /*05c0*/  LEA R8, R11, R0, 0x2 ;  /* 0x000000000b087211 */ /* 0x010fc600078e10ff */
[----:B------:R-:W3:Y:S01]  /*05d0*/  LDG.E.S8 R11, desc[UR12][R4.64+0x4] ;  /* 0x0000040c040b7981 */ /* 0x000ee2000c1e1300 */
[----:B--2---:R-:W-:-:S05]  /*05e0*/  VIADD R22, R23, 0x1 ;  /* 0x0000000117167836 */ /* 0x004fca0000000000 */
[----:B------:R1:W-:Y:S04]  /*05f0*/  STL [R9], R22 ;  /* 0x0000001609007387 */ /* 0x0003e80000100800 */
[----:B------:R-:W2:Y:S01]  /*0600*/  LDL R21, [R8] ;  /* 0x0000000008157983 */ /* 0x000ea20000100800 */
[--C-:B---3--:R-:W-:Y:S02]  /*0610*/  IMAD R11, R11, 0x4, R0.reuse ;  /* 0x000000040b0b7824 */ /* 0x108fe400078e0200 */
[----:B-----5:R-:W-:Y:S01]  /*0620*/  IMAD R29, R13, 0x4, R0 ;  /* 0x000000040d1d7824 */ /* 0x020fe200078e0200 */
[----:B-1----:R-:W3:Y:S01]  /*0630*/  LDG.E.S8 R9, desc[UR12][R4.64+0x6] ;  /* 0x0000060c04097981 */ /* 0x002ee2000c1e1300 */
[----:B--2---:R-:W-:-:S05]  /*0640*/  VIADD R19, R21, 0x1 ;  /* 0x0000000115137836 */ /* 0x004fca0000000000 */
[----:B------:R-:W-:Y:S04]  /*0650*/  STL [R8], R19 ;  /* 0x0000001308007387 */ /* 0x000fe80000100800 */
[----:B------:R-:W2:Y:S02]  /*0660*/  LDL R7, [R11] ;  /* 0x000000000b077983 */ /* 0x000ea40000100800 */
[----:B--2---:R-:W-:-:S05]  /*0670*/  VIADD R6, R7, 0x1 ;  /* 0x0000000107067836 */ /* 0x004fca0000000000 */
[----:B------:R-:W-:Y:S04]  /*0680*/  STL [R11], R6 ;  /* 0x000000060b007387 */ /* 0x000fe80000100800 */
[----:B------:R-:W2:Y:S01]  /*0690*/  LDL R15, [R29] ;  /* 0x000000001d0f7983 */ /* 0x000ea20000100800 */
[----:B---3--:R-:W-:-:S03]  /*06a0*/  IMAD R18, R9, 0x4, R0 ;  /* 0x0000000409127824 */ /* 0x008fc600078e0200 */
[----:B------:R-:W3:Y:S01]  /*06b0*/  LDG.E.S8 R9, desc[UR12][R4.64+0x7] ;  /* 0x0000070c04097981 */ /* 0x000ee2000c1e1300 */
[----:B--2---:R-:W-:-:S05]  /*06c0*/  VIADD R16, R15, 0x1 ;  /* 0x000000010f107836 */ /* 0x004fca0000000000 */
[----:B------:R1:W-:Y:S04]  /*06d0*/  STL [R29], R16 ;  /* 0x000000101d007387 */ /* 0x0003e80000100800 */
[----:B------:R-:W2:Y:S01]  /*06e0*/  LDL R13, [R18] ;  /* 0x00000000120d7983 */ /* 0x000ea20000100800 */
[----:B---3--:R-:W-:-:S03]  /*06f0*/  IMAD R24, R9, 0x4, R0 ;  /* 0x0000000409187824 */ /* 0x008fc600078e0200 */
[----:B------:R-:W3:Y:S04]  /*0700*/  LDG.E.S8 R9, desc[UR12][R4.64+0x8] ;  /* 0x0000080c04097981 */ /* 0x000ee8000c1e1300 */
[----:B-1----:R-:W4:Y:S01]  /*0710*/  LDG.E.S8 R29, desc[UR12][R4.64+0x9] ;  /* 0x0000090c041d7981 */ /* 0x002f22000c1e1300 */
[----:B--2---:R-:W-:-:S05]  /*0720*/  VIADD R14, R13, 0x1 ;  /* 0x000000010d0e7836 */ /* 0x004fca0000000000 */
[----:B------:R-:W-:Y:S04]  /*0730*/  STL [R18], R14 ;  /* 0x0000000e12007387 */ /* 0x000fe80000100800 */
[----:B------:R-:W2:Y:S01]  /*0740*/  LDL R11, [R24] ;  /* 0x00000000180b7983 */ /* 0x000ea20000100800 */
[----:B---3--:R-:W-:Y:S02]  /*0750*/  IMAD R26, R9, 0x4, R0 ;  /* 0x00000004091a7824 */ /* 0x008fe400078e0200 */
[----:B--2---:R-:W-:-:S05]  /*0760*/  VIADD R12, R11, 0x1 ;  /* 0x000000010b0c7836 */ /* 0x004fca0000000000 */
[----:B------:R1:W-:Y:S04]  /*0770*/  STL [R24], R12 ;  /* 0x0000000c18007387 */ /* 0x0003e80000100800 */
[----:B------:R-:W2:Y:S01]  /*0780*/  LDL R9, [R26] ;  /* 0x000000001a097983 */ /* 0x000ea20000100800 */
[----:B----4-:R-:W-:Y:S01]  /*0790*/  LEA R29, R29, R0, 0x2 ;  /* 0x000000001d1d7211 */ /* 0x010fe200078e10ff */
[----:B--2---:R-:W-:-:S05]  /*07a0*/  VIADD R10, R9, 0x1 ;  /* 0x00000001090a7836 */ /* 0x004fca0000000000 */
[----:B------:R-:W-:Y:S04]  /*07b0*/  STL [R26], R10 ;  /* 0x0000000a1a007387 */ /* 0x000fe80000100800 */
[----:B------:R-:W2:Y:S01]  /*07c0*/  LDL R8, [R29] ;  /* 0x000000001d087983 */ /* 0x000ea20000100800 */
[----:B------:R-:W-:Y:S01]  /*07d0*/  ISETP.GE.AND P0, PT, R27, R2, PT ;  /* 0x000000021b00720c */ /* 0x000fe20003f06270 */
[----:B-1----:R-:W-:Y:S02]  /*07e0*/  IMAD R24, R28, 0x4, R0 ;  /* 0x000000041c187824 */ /* 0x002fe400078e0200 */
[----:B------:R-:W3:Y:S01]  /*07f0*/  LDG.E.S8 R27, desc[UR12][R4.64+0xb] ;  /* 0x00000b0c041b7981 */ /* 0x000ee2000c1e1300 */
[----:B------:R-:W-:-:S03]  /*0800*/  SEL R25, R2, R25, !P0 ;  /* 0x0000001902197207 */ /* 0x000fc60004000000 */
[----:B------:R-:W4:Y:S01]  /*0810*/  LDG.E.S8 R28, desc[UR12][R4.64+0xc] ;  /* 0x00000c0c041c7981 */ /* 0x000f22000c1e1300 */
[----:B--2---:R-:W-:-:S05]  /*0820*/  VIADD R18, R8, 0x1 ;  /* 0x0000000108127836 */ /* 0x004fca0000000000 */
[----:B------:R1:W-:Y:S04]  /*0830*/  STL [R29], R18 ;  /* 0x000000121d007387 */ /* 0x0003e80000100800 */
[----:B------:R-:W2:Y:S01]  /*0840*/  LDL R2, [R24] ;  /* 0x0000000018027983 */ /* 0x000ea20000100800 */
[----:B------:R-:W-:Y:S01]  /*0850*/  ISETP.GE.AND P0, PT, R17, R25, PT ;  /* 0x000000191100720c */ /* 0x000fe20003f06270 */
[----:B---3--:R-:W-:-:S03]  /*0860*/  IMAD R27, R27, 0x4, R0 ;  /* 0x000000041b1b7824 */ /* 0x008fc600078e0200 */
[----:B------:R-:W-:Y:S01]  /*0870*/  SEL R25, R25, R20, !P0 ;  /* 0x0000001419197207 */ /* 0x000fe20004000000 */
[----:B-1----:R-:W3:Y:S01]  /*0880*/  LDG.E.S8 R29, desc[UR12][R4.64+0xd] ;  /* 0x00000d0c041d7981 */ /* 0x002ee2000c1e1300 */
[----:B--2---:R-:W-:-:S05]  /*0890*/  VIADD R17, R2, 0x1 ;  /* 0x0000000102117836 */ /* 0x004fca0000000000 */
[----:B------:R-:W-:Y:S04]  /*08a0*/  STL [R24], R17 ;  /* 0x0000001118007387 */ /* 0x000fe80000100800 */
[----:B------:R-:W2:Y:S01]  /*08b0*/  LDL R20, [R27] ;  /* 0x000000001b147983 */ /* 0x000ea20000100800 */
[----:B------:R-:W-:-:S04]  /*08c0*/  ISETP.GE.AND P0, PT, R23, R25, PT ;  /* 0x000000191700720c */ /* 0x000fc80003f06270 */
[----:B------:R-:W-:Y:S01]  /*08d0*/  SEL R26, R25, R22, !P0 ;  /* 0x00000016191a7207 */ /* 0x000fe20004000000 */
[--C-:B----4-:R-:W-:Y:S02]  /*08e0*/  IMAD R25, R28, 0x4, R0.reuse ;  /* 0x000000041c197824 */ /* 0x110fe400078e0200 */
[----:B---3--:R-:W-:Y:S02]  /*08f0*/  IMAD R29, R29, 0x4, R0 ;  /* 0x000000041d1d7824 */ /* 0x008fe400078e0200 */
[----:B--2---:R-:W-:Y:S01]  /*0900*/  VIADD R22, R20, 0x1 ;  /* 0x0000000114167836 */ /* 0x004fe20000000000 */
[----:B------:R-:W-:Y:S01]  /*0910*/  ISETP.GE.AND P0, PT, R21, R26, PT ;  /* 0x0000001a1500720c */ /* 0x000fe20003f06270 */
[----:B------:R-:W2:Y:S04]  /*0920*/  LDG.E.S8 R28, desc[UR12][R4.64+0xe] ;  /* 0x00000e0c041c7981 */ /* 0x000ea8000c1e1300 */
[----:B------:R1:W-:Y:S04]  /*0930*/  STL [R27], R22 ;  /* 0x000000161b007387 */ /* 0x0003e80000100800 */
[----:B------:R-:W3:Y:S01]  /*0940*/  LDL R23, [R25] ;  /* 0x0000000019177983 */ /* 0x000ee20000100800 */
[----:B------:R-:W-:-:S03]  /*0950*/  SEL R19, R26, R19, !P0 ;  /* 0x000000131a137207 */ /* 0x000fc60004000000 */
[----:B-1----:R-:W4:Y:S01]  /*0960*/  LDG.E.S8 R27, desc[UR12][R4.64+0xf] ;  /* 0x00000f0c041b7981 */ /* 0x002f22000c1e1300 */
[----:B---3--:R-:W-:-:S05]  /*0970*/  VIADD R24, R23, 0x1 ;  /* 0x0000000117187836 */ /* 0x008fca0000000000 */
[----:B------:R1:W-:Y:S04]  /*0980*/  STL [R25], R24 ;  /* 0x0000001819007387 */ /* 0x0003e80000100800 */
[----:B------:R-:W1:Y:S01]  /*0990*/  LDL R21, [R29] ;  /* 0x000000001d157983 */ /* 0x000e620000100800 */
[----:B--2---:R-:W-:Y:S02]  /*09a0*/  IMAD R28, R28, 0x4, R0 ;  /* 0x000000041c1c7824 */ /* 0x004fe400078e0200 */
[----:B-1----:R-:W-:-:S05]  /*09b0*/  VIADD R25, R21, 0x1 ;  /* 0x0000000115197836 */ /* 0x002fca0000000000 */
[----:B------:R-:W-:Y:S04]  /*09c0*/  STL [R29], R25 ;  /* 0x000000191d007387 */ /* 0x000fe80000100800 */
[----:B------:R-:W2:Y:S01]  /*09d0*/  LDL R26, [R28] ;  /* 0x000000001c1a7983 */ /* 0x000ea20000100800 */
[----:B------:R-:W-:Y:S01]  /*09e0*/  ISETP.GE.AND P0, PT, R7, R19, PT ;  /* 0x000000130700720c */ /* 0x000fe20003f06270 */
[----:B----4-:R-:W-:-:S03]  /*09f0*/  IMAD R7, R27, 0x4, R0 ;  /* 0x000000041b077824 */ /* 0x010fc600078e0200 */
[----:B------:R-:W-:-:S04]  /*0a00*/  SEL R6, R19, R6, !P0 ;  /* 0x0000000613067207 */ /* 0x000fc80004000000 */
[----:B------:R-:W-:-:S04]  /*0a10*/  ISETP.GE.AND P0, PT, R15, R6, PT ;  /* 0x000000060f00720c */ /* 0x000fc80003f06270 */
[----:B------:R-:W-:-:S04]  /*0a20*/  SEL R6, R6, R16, !P0 ;  /* 0x0000001006067207 */ /* 0x000fc80004000000 */
[----:B------:R-:W-:-:S04]  /*0a30*/  ISETP.GE.AND P0, PT, R13, R6, PT ;  /* 0x000000060d00720c */ /* 0x000fc80003f06270 */
[----:B------:R-:W-:-:S04]  /*0a40*/  SEL R6, R6, R14, !P0 ;  /* 0x0000000e06067207 */ /* 0x000fc80004000000 */
[----:B------:R-:W-:-:S04]  /*0a50*/  ISETP.GE.AND P0, PT, R11, R6, PT ;  /* 0x000000060b00720c */ /* 0x000fc80003f06270 */
[----:B------:R-:W-:Y:S02]  /*0a60*/  SEL R6, R6, R12, !P0 ;  /* 0x0000000c06067207 */ /* 0x000fe40004000000 */
[----:B--2---:R-:W-:-:S05]  /*0a70*/  IADD3 R27, PT, PT, R26, 0x1, RZ ;  /* 0x000000011a1b7810 */ /* 0x004fca0007ffe0ff */
[----:B------:R1:W-:Y:S04]  /*0a80*/  STL [R28], R27 ;  /* 0x0000001b1c007387 */ /* 0x0003e80000100800 */
[----:B-1----:R-:W2:Y:S01]  /*0a90*/  LDL R28, [R7] ;  /* 0x00000000071c7983 */ /* 0x002ea20000100800 */
[----:B------:R-:W-:-:S04]  /*0aa0*/  ISETP.GE.AND P0, PT, R9, R6, PT ;  /* 0x000000060900720c */ /* 0x000fc80003f06270 */
[----:B------:R-:W-:-:S04]  /*0ab0*/  SEL R5, R6, R10, !P0 ;  /* 0x0000000a06057207 */ /* 0x000fc80004000000 */
        /* <DEDUP_REMOVED lines=8> */
[----:B------:R-:W-:Y:S01]  /*0b40*/  ISETP.GE.AND P0, PT, R21, R24, PT ;  /* 0x000000181500720c */ /* 0x000fe20003f06270 */
[----:B------:R-:W-:-:S03]  /*0b50*/  UIADD3 UR5, UPT, UPT, UR5, 0x10, URZ ;  /* 0x0000001005057890 */ /* 0x000fc6000fffe0ff */
[----:B------:R-:W-:Y:S01]  /*0b60*/  SEL R24, R24, R25, !P0 ;  /* 0x0000001918187207 */ /* 0x000fe20004000000 */
[----:B------:R-:W-:-:S03]  /*0b70*/  UISETP.NE.AND UP1, UPT, UR5, UR4, UPT ;  /* 0x000000040500728c */ /* 0x000fc6000bf25270 */
[----:B------:R-:W-:-:S04]  /*0b80*/  ISETP.GE.AND P0, PT, R26, R24, PT ;  /* 0x000000181a00720c */ /* 0x000fc80003f06270 */
[----:B------:R-:W-:Y:S01]  /*0b90*/  SEL R27, R24, R27, !P0 ;  /* 0x0000001b181b7207 */ /* 0x000fe20004000000 */
[----:B--2---:R-:W-:-:S05]  /*0ba0*/  VIADD R4, R28, 0x1 ;  /* 0x000000011c047836 */ /* 0x004fca0000000000 */
[----:B------:R2:W-:Y:S01]  /*0bb0*/  STL [R7], R4 ;  /* 0x0000000407007387 */ /* 0x0005e20000100800 */
[----:B------:R-:W-:-:S04]  /*0bc0*/  ISETP.GE.AND P0, PT, R28, R27, PT ;  /* 0x0000001b1c00720c */ /* 0x000fc80003f06270 */
[----:B------:R-:W-:Y:S01]  /*0bd0*/  SEL R2, R27, R4, !P0 ;  /* 0x000000041b027207 */ /* 0x000fe20004000000 */
[----:B------:R-:W-:Y:S08]  /*0be0*/  BRA.U UP1, `(.L_x_2) ;  /* 0xfffffff901247547 */ /* 0x000ff0000b83ffff */
.L_x_1:
[----:B------:R-:W-:Y:S05]  /*0bf0*/  BRA.U !UP0, `(.L_x_0) ;  /* 0x0000000508ec7547 */ /* 0x000fea000b800000 */
[----:B------:R-:W-:Y:S02]  /*0c00*/  UISETP.GE.U32.AND UP1, UPT, UR6, 0x8, UPT ;  /* 0x000000080600788c */ /* 0x000fe4000bf26070 */
[----:B------:R-:W-:-:S04]  /*0c10*/  ULOP3.LUT UR10, UR7, 0x7, URZ, 0xc0, !UPT ;  /* 0x00000007070a7892 */ /* 0x000fc8000f8ec0ff */
[----:B------:R-:W-:-:S03]  /*0c20*/  UISETP.NE.AND UP0, UPT, UR10, URZ, UPT ;  /* 0x000000ff0a00728c */ /* 0x000fc6000bf05270 */
[----:B------:R-:W-:Y:S08]  /*0c30*/  BRA.U !UP1, `(.L_x_3) ;  /* 0x0000000109f87547 */ /* 0x000ff0000b800000 */
[----:B------:R-:W1:Y:S02]  /*0c40*/  LDCU.64 UR8, c[0x0][0x380] ;  /* 0x00007000ff0877ac */ /* 0x000e640008000a00 */
        /* <DEDUP_REMOVED lines=8> */
[----:B------:R-:W5:Y:S04]  /*0cd0*/  LDG.E.S8 R21, desc[UR12][R4.64+0x6] ;  /* 0x0000060c04157981 */ /* 0x000f68000c1e1300 */
[----:B------:R-:W5:Y:S01]  /*0ce0*/  LDG.E.S8 R23, desc[UR12][R4.64+0x7] ;  /* 0x0000070c04177981 */ /* 0x000f62000c1e1300 */
[----:B--2---:R-:W-:-:S05]  /*0cf0*/  IMAD R12, R7, 0x4, R0 ;  /* 0x00000004070c7824 */ /* 0x004fca00078e0200 */
[----:B------:R-:W2:Y:S01]  /*0d00*/  LDL R7, [R12] ;  /* 0x000000000c077983 */ /* 0x000ea20000100800 */
[----:B---3--:R-:W-:-:S03]  /*0d10*/  IMAD R15, R11, 0x4, R0 ;  /* 0x000000040b0f7824 */ /* 0x008fc600078e0200 */
[----:B------:R-:W3:Y:S01]  /*0d20*/  LDG.E.S8 R11, desc[UR12][R4.64+0x2] ;  /* 0x0000020c040b7981 */ /* 0x000ee2000c1e1300 */
[----:B--2---:R-:W-:-:S05]  /*0d30*/  VIADD R9, R7, 0x1 ;  /* 0x0000000107097836 */ /* 0x004fca0000000000 */
[----:B------:R1:W-:Y:S04]  /*0d40*/  STL [R12], R9 ;  /* 0x000000090c007387 */ /* 0x0003e80000100800 */
[----:B------:R-:W2:Y:S01]  /*0d50*/  LDL R6, [R15] ;  /* 0x000000000f067983 */ /* 0x000ea20000100800 */
[----:B---3--:R-:W-:Y:S02]  /*0d60*/  IMAD R16, R11, 0x4, R0 ;  /* 0x000000040b107824 */ /* 0x008fe400078e0200 */
[----:B--2---:R-:W-:-:S05]  /*0d70*/  VIADD R8, R6, 0x1 ;  /* 0x0000000106087836 */ /* 0x004fca0000000000 */
[----:B------:R2:W-:Y:S04]  /*0d80*/  STL [R15], R8 ;  /* 0x000000080f007387 */ /* 0x0005e80000100800 */
[----:B------:R-:W3:Y:S01]  /*0d90*/  LDL R10, [R16] ;  /* 0x00000000100a7983 */ /* 0x000ee20000100800 */
[----:B----4-:R-:W-:Y:S02]  /*0da0*/  IMAD R18, R13, 0x4, R0 ;  /* 0x000000040d127824 */ /* 0x010fe400078e0200 */
[----:B---3--:R-:W-:-:S05]  /*0db0*/  VIADD R11, R10, 0x1 ;  /* 0x000000010a0b7836 */ /* 0x008fca0000000000 */
[----:B------:R3:W-:Y:S04]  /*0dc0*/  STL [R16], R11 ;  /* 0x0000000b10007387 */ /* 0x0007e80000100800 */
[----:B-1----:R-:W4:Y:S01]  /*0dd0*/  LDL R12, [R18] ;  /* 0x00000000120c7983 */ /* 0x002f220000100800 */
[----:B-----5:R-:W-:-:S03]  /*0de0*/  LEA R20, R17, R0, 0x2 ;  /* 0x0000000011147211 */ /* 0x020fc600078e10ff */
[----:B------:R-:W5:Y:S01]  /*0df0*/  LDG.E.S8 R17, desc[UR12][R4.64+0x5] ;  /* 0x0000050c04117981 */ /* 0x000f62000c1e1300 */
[----:B----4-:R-:W-:-:S05]  /*0e00*/  VIADD R13, R12, 0x1 ;  /* 0x000000010c0d7836 */ /* 0x010fca0000000000 */
[----:B------:R1:W-:Y:S04]  /*0e10*/  STL [R18], R13 ;  /* 0x0000000d12007387 */ /* 0x0003e80000100800 */
[----:B------:R-:W2:Y:S01]  /*0e20*/  LDL R14, [R20] ;  /* 0x00000000140e7983 */ /* 0x000ea20000100800 */
[----:B-----5:R-:W-:Y:S02]  /*0e30*/  IMAD R19, R17, 0x4, R0 ;  /* 0x0000000411137824 */ /* 0x020fe400078e0200 */
[----:B--2---:R-:W-:-:S05]  /*0e40*/  VIADD R15, R14, 0x1 ;  /* 0x000000010e0f7836 */ /* 0x004fca0000000000 */
[----:B------:R4:W-:Y:S04]  /*0e50*/  STL [R20], R15 ;  /* 0x0000000f14007387 */ /* 0x0009e80000100800 */
[----:B------:R-:W3:Y:S01]  /*0e60*/  LDL R17, [R19] ;  /* 0x0000000013117983 */ /* 0x000ee20000100800 */
[----:B------:R-:W-:Y:S02]  /*0e70*/  IMAD R21, R21, 0x4, R0 ;  /* 0x0000000415157824 */ /* 0x000fe400078e0200 */
[----:B---3--:R-:W-:-:S05]  /*0e80*/  VIADD R16, R17, 0x1 ;  /* 0x0000000111107836 */ /* 0x008fca0000000000 */
[----:B------:R4:W-:Y:S04]  /*0e90*/  STL [R19], R16 ;  /* 0x0000001013007387 */ /* 0x0009e80000100800 */
[----:B-1----:R-:W2:Y:S01]  /*0ea0*/  LDL R18, [R21] ;  /* 0x0000000015127983 */ /* 0x002ea20000100800 */
[----:B------:R-:W-:Y:S01]  /*0eb0*/  IMAD R23, R23, 0x4, R0 ;  /* 0x0000000417177824 */ /* 0x000fe200078e0200 */
[----:B------:R-:W-:-:S04]  /*0ec0*/  ISETP.GE.AND P0, PT, R7, R2, PT ;  /* 0x000000020700720c */ /* 0x000fc80003f06270 */
[----:B------:R-:W-:-:S04]  /*0ed0*/  SEL R9, R2, R9, !P0 ;  /* 0x0000000902097207 */ /* 0x000fc80004000000 */
[----:B------:R-:W-:-:S04]  /*0ee0*/  ISETP.GE.AND P0, PT, R6, R9, PT ;  /* 0x000000090600720c */ /* 0x000fc80003f06270 */
[----:B------:R-:W-:Y:S01]  /*0ef0*/  SEL R8, R9, R8, !P0 ;  /* 0x0000000809087207 */ /* 0x000fe20004000000 */
[----:B--2---:R-:W-:-:S05]  /*0f00*/  VIADD R22, R18, 0x1 ;  /* 0x0000000112167836 */ /* 0x004fca0000000000 */
[----:B------:R4:W-:Y:S04]  /*0f10*/  STL [R21], R22 ;  /* 0x0000001615007387 */ /* 0x0009e80000100800 */
[----:B------:R-:W2:Y:S01]  /*0f20*/  LDL R25, [R23] ;  /* 0x0000000017197983 */ /* 0x000ea20000100800 */
        /* <DEDUP_REMOVED lines=9> */
[----:B------:R-:W-:Y:S01]  /*0fc0*/  SEL R2, R5, R22, !P0 ;  /* 0x0000001605027207 */ /* 0x000fe20004000000 */
[----:B------:R-:W-:Y:S01]  /*0fd0*/  UIADD3 UR4, UPT, UPT, UR4, 0x8, URZ ;  /* 0x0000000804047890 */ /* 0x000fe2000fffe0ff */
[----:B--2---:R-:W-:-:S05]  /*0fe0*/  VIADD R4, R25, 0x1 ;  /* 0x0000000119047836 */ /* 0x004fca0000000000 */
[----:B------:R4:W-:Y:S01]  /*0ff0*/  STL [R23], R4 ;  /* 0x0000000417007387 */ /* 0x0009e20000100800 */
[----:B------:R-:W-:-:S04]  /*1000*/  ISETP.GE.AND P0, PT, R25, R2, PT ;  /* 0x000000021900720c */ /* 0x000fc80003f06270 */
[----:B------:R-:W-:-:S09]  /*1010*/  SEL R2, R2, R4, !P0 ;  /* 0x0000000402027207 */ /* 0x000fd20004000000 */
.L_x_3:
        /* <DEDUP_REMOVED lines=8> */
[----:B--2-4-:R-:W-:-:S04]  /*10a0*/  IMAD.U32 R4, RZ, RZ, UR8 ;  /* 0x00000008ff047e24 */ /* 0x014fc8000f8e00ff */
[----:B------:R-:W-:-:S05]  /*10b0*/  IMAD.U32 R5, RZ, RZ, UR9 ;  /* 0x00000009ff057e24 */ /* 0x000fca000f8e00ff */
[----:B------:R-:W2:Y:S04]  /*10c0*/  LDG.E.S8 R7, desc[UR12][R4.64] ;  /* 0x0000000c04077981 */ /* 0x000ea8000c1e1300 */
[----:B------:R-:W3:Y:S04]  /*10d0*/  LDG.E.S8 R11, desc[UR12][R4.64+0x1] ;  /* 0x0000010c040b7981 */ /* 0x000ee8000c1e1300 */
[----:B------:R-:W4:Y:S04]  /*10e0*/  LDG.E.S8 R15, desc[UR12][R4.64+0x2] ;  /* 0x0000020c040f7981 */ /* 0x000f28000c1e1300 */
[----:B------:R-:W5:Y:S01]  /*10f0*/  LDG.E.S8 R19, desc[UR12][R4.64+0x3] ;  /* 0x0000030c04137981 */ /* 0x000f62000c1e1300 */
[----:B--2---:R-:W-:-:S05]  /*1100*/  IMAD R6, R7, 0x4, R0 ;  /* 0x0000000407067824 */ /* 0x004fca00078e0200 */
[----:B------:R-:W2:Y:S01]  /*1110*/  LDL R7, [R6] ;  /* 0x0000000006077983 */ /* 0x000ea20000100800 */
[----:B---3--:R-:W-:Y:S01]  /*1120*/  LEA R8, R11, R0, 0x2 ;  /* 0x000000000b087211 */ /* 0x008fe200078e10ff */
[----:B--2---:R-:W-:-:S05]  /*1130*/  VIADD R9, R7, 0x1 ;  /* 0x0000000107097836 */ /* 0x004fca0000000000 */
[----:B------:R1:W-:Y:S04]  /*1140*/  STL [R6], R9 ;  /* 0x0000000906007387 */ /* 0x0003e80000100800 */
[----:B------:R-:W2:Y:S01]  /*1150*/  LDL R11, [R8] ;  /* 0x00000000080b7983 */ /* 0x000ea20000100800 */
[----:B----4-:R-:W-:Y:S02]  /*1160*/  IMAD R10, R15, 0x4, R0 ;  /* 0x000000040f0a7824 */ /* 0x010fe400078e0200 */
[----:B--2---:R-:W-:-:S05]  /*1170*/  VIADD R13, R11, 0x1 ;  /* 0x000000010b0d7836 */ /* 0x004fca0000000000 */
[----:B------:R1:W-:Y:S04]  /*1180*/  STL [R8], R13 ;  /* 0x0000000d08007387 */ /* 0x0003e80000100800 */
[----:B------:R-:W2:Y:S01]  /*1190*/  LDL R15, [R10] ;  /* 0x000000000a0f7983 */ /* 0x000ea20000100800 */
[----:B-----5:R-:W-:Y:S02]  /*11a0*/  IMAD R12, R19, 0x4, R0 ;  /* 0x00000004130c7824 */ /* 0x020fe400078e0200 */
        /* <DEDUP_REMOVED lines=14> */
.L_x_4:
[----:B------:R-:W-:Y:S05]  /*1290*/  BRA.U !UP0, `(.L_x_0) ;  /* 0x0000000108447547 */ /* 0x000fea000b800000 */
[----:B------:R-:W3:Y:S01]  /*12a0*/  LDCU.64 UR10, c[0x0][0x380] ;  /* 0x00007000ff0a77ac */ /* 0x000ee20008000a00 */
[----:B------:R-:W-:-:S05]  /*12b0*/  UMOV UR5, URZ ;  /* 0x000000ff00057c82 */ /* 0x000fca0008000000 */
.L_x_5:
[----:B---3--:R-:W-:-:S04]  /*12c0*/  UIADD3 UR7, UP0, UPT, UR4, UR10, URZ ;  /* 0x0000000a04077290 */ /* 0x008fc8000ff1e0ff */
[----:B------:R-:W-:Y:S02]  /*12d0*/  UIADD3.X UR8, UPT, UPT, URZ, UR11, URZ, UP0, !UPT ;  /* 0x0000000bff087290 */ /* 0x000fe400087fe4ff */
[----:B--2-4-:R-:W-:-:S04]  /*12e0*/  IMAD.U32 R4, RZ, RZ, UR7 ;  /* 0x00000007ff047e24 */ /* 0x014fc8000f8e00ff */
[----:B------:R-:W-:-:S06]  /*12f0*/  IMAD.U32 R5, RZ, RZ, UR8 ;  /* 0x00000008ff057e24 */ /* 0x000fcc000f8e00ff */
[----:B-1----:R-:W1:Y:S02]  /*1300*/  LDG.E.S8 R5, desc[UR12][R4.64] ;  /* 0x0000000c04057981 */ /* 0x002e64000c1e1300 */
[----:B-1----:R-:W-:-:S05]  /*1310*/  IMAD R6, R5, 0x4, R0 ;  /* 0x0000000405067824 */ /* 0x002fca00078e0200 */
[----:B------:R-:W2:Y:S01]  /*1320*/  LDL R7, [R6] ;  /* 0x0000000006077983 */ /* 0x000ea20000100800 */
[----:B------:R-:W-:Y:S02]  /*1330*/  UIADD3 UR5, UPT, UPT, UR5, 0x1, URZ ;  /* 0x0000000105057890 */ /* 0x000fe4000fffe0ff */
[----:B------:R-:W-:Y:S02]  /*1340*/  UIADD3 UR4, UPT, UPT, UR4, 0x1, URZ ;  /* 0x0000000104047890 */ /* 0x000fe4000fffe0ff */
[----:B------:R-:W-:Y:S01]  /*1350*/  UISETP.NE.AND UP0, UPT, UR5, UR6, UPT ;  /* 0x000000060500728c */ /* 0x000fe2000bf05270 */
[C---:B--2---:R-:W-:Y:S01]  /*1360*/  VIADD R9, R7.reuse, 0x1 ;  /* 0x0000000107097836 */ /* 0x044fe20000000000 */
[----:B------:R-:W-:-:S04]  /*1370*/  ISETP.GE.AND P0, PT, R7, R2, PT ;  /* 0x000000020700720c */ /* 0x000fc80003f06270 */
[----:B------:R1:W-:Y:S01]  /*1380*/  STL [R6], R9 ;  /* 0x0000000906007387 */ /* 0x0003e20000100800 */
[----:B------:R-:W-:Y:S02]  /*1390*/  SEL R2, R2, R9, !P0 ;  /* 0x0000000902027207 */ /* 0x000fe40004000000 */
[----:B------:R-:W-:Y:S06]  /*13a0*/  BRA.U UP0, `(.L_x_5) ;  /* 0xfffffffd00c47547 */ /* 0x000fec000b83ffff */
.L_x_0:
[----:B--2-4-:R-:W-:-:S07]  /*13b0*/  CS2R R4, SRZ ;  /* 0x0000000000047805 */ /* 0x014fce000001ff00 */
.L_x_15:
[----:B-12---:R-:W-:-:S05]  /*13c0*/  IMAD R7, R5, 0x4, R0 ;  /* 0x0000000405077824 */ /* 0x006fca00078e0200 */
[----:B------:R-:W2:Y:S01]  /*13d0*/  LDL R9, [R7] ;  /* 0x0000000007097983 */ /* 0x000ea20000100800 */
[----:B------:R-:W-:Y:S01]  /*13e0*/  BSSY.RECONVERGENT B0, `(.L_x_6) ;  /* 0x000004e000007945 */ /* 0x000fe20003800200 */
[C---:B--2---:R-:W-:Y:S01]  /*13f0*/  VIADD R6, R9.reuse, 0xffffffff ;  /* 0xffffffff09067836 */ /* 0x044fe20000000000 */
[----:B------:R-:W-:-:S04]  /*1400*/  ISETP.NE.AND P0, PT, R9, RZ, PT ;  /* 0x000000ff0900720c */ /* 0x000fc80003f05270 */
[----:B------:R1:W-:Y:S09]  /*1410*/  STL [R7], R6 ;  /* 0x0000000607007387 */ /* 0x0003f20000100800 */
[----:B------:R-:W-:Y:S05]  /*1420*/  @!P0 BRA `(.L_x_7) ;  /* 0x0000000400248947 */ /* 0x000fea0003800000 */
[C---:B------:R-:W-:Y:S01]  /*1430*/  ISETP.GE.U32.AND P0, PT, R9.reuse, 0x10, PT ;  /* 0x000000100900780c */ /* 0x040fe20003f06070 */
[----:B------:R-:W-:Y:S01]  /*1440*/  BSSY.RECONVERGENT B1, `(.L_x_8) ;  /* 0x000001b000017945 */ /* 0x000fe20003800200 */
[----:B------:R-:W-:-:S04]  /*1450*/  LOP3.LUT R10, R9, 0xf, RZ, 0xc0, !PT ;  /* 0x0000000f090a7812 */ /* 0x000fc800078ec0ff */
[----:B------:R-:W-:-:S07]  /*1460*/  ISETP.NE.AND P1, PT, R10, RZ, PT ;  /* 0x000000ff0a00720c */ /* 0x000fce0003f25270 */
[----:B------:R-:W-:Y:S06]  /*1470*/  @!P0 BRA `(.L_x_9) ;  /* 0x00000000005c8947 */ /* 0x000fec0003800000 */
[----:B-1----:R-:W-:-:S04]  /*1480*/  LOP3.LUT R6, R9, 0xfffffff0, RZ, 0xc0, !PT ;  /* 0xfffffff009067812 */ /* 0x002fc800078ec0ff */
[----:B------:R-:W-:-:S07]  /*1490*/  IADD3 R6, PT, PT, -R6, RZ, RZ ;  /* 0x000000ff06067210 */ /* 0x000fce0007ffe1ff */
.L_x_10:
[----:B--2---:R-:W-:Y:S02]  /*14a0*/  IMAD.IADD R8, R1, 0x1, R4 ;  /* 0x0000000101087824 */ /* 0x004fe400078e0204 */
[----:B------:R-:W-:Y:S02]  /*14b0*/  VIADD R6, R6, 0x10 ;  /* 0x0000001006067836 */ /* 0x000fe40000000000 */
[----:B------:R-:W-:Y:S01]  /*14c0*/  VIADD R4, R4, 0x10 ;  /* 0x0000001004047836 */ /* 0x000fe20000000000 */
[----:B------:R2:W-:Y:S02]  /*14d0*/  STL.U8 [R8+0x200], R5 ;  /* 0x0002000508007387 */ /* 0x0005e40000100000 */
[----:B------:R-:W-:Y:S02]  /*14e0*/  ISETP.NE.AND P0, PT, R6, RZ, PT ;  /* 0x000000ff0600720c */ /* 0x000fe40003f05270 */
[----:B------:R2:W-:Y:S04]  /*14f0*/  STL.U8 [R8+0x201], R5 ;  /* 0x0002010508007387 */ /* 0x0005e80000100000 */
        /* <DEDUP_REMOVED lines=13> */
[----:B------:R2:W-:Y:S01]  /*15d0*/  STL.U8 [R8+0x20f], R5 ;  /* 0x00020f0508007387 */ /* 0x0005e20000100000 */
[----:B------:R-:W-:Y:S05]  /*15e0*/  @P0 BRA `(.L_x_10) ;  /* 0xfffffffc00ac0947 */ /* 0x000fea000383ffff */
.L_x_9:
[----:B------:R-:W-:Y:S05]  /*15f0*/  BSYNC.RECONVERGENT B1 ;  /* 0x0000000000017941 */ /* 0x000fea0003800200 */
.L_x_8:
[----:B------:R-:W-:Y:S04]  /*1600*/  BSSY.RECONVERGENT B1, `(.L_x_11) ;  /* 0x0000029000017945 */ /* 0x000fe80003800200 */
[----:B------:R-:W-:Y:S05]  /*1610*/  @!P1 BRA `(.L_x_12) ;  /* 0x00000000009c9947 */ /* 0x000fea0003800000 */
[----:B------:R-:W-:Y:S01]  /*1620*/  ISETP.GE.U32.AND P0, PT, R10, 0x8, PT ;  /* 0x000000080a00780c */ /* 0x000fe20003f06070 */
[----:B------:R-:W-:Y:S01]  /*1630*/  BSSY.RECONVERGENT B2, `(.L_x_13) ;  /* 0x000000e000027945 */ /* 0x000fe20003800200 */
[----:B--2---:R-:W-:-:S04]  /*1640*/  LOP3.LUT R8, R9, 0x7, RZ, 0xc0, !PT ;  /* 0x0000000709087812 */ /* 0x004fc800078ec0ff */
[----:B------:R-:W-:-:S07]  /*1650*/  ISETP.NE.AND P1, PT, R8, RZ, PT ;  /* 0x000000ff0800720c */ /* 0x000fce0003f25270 */
[----:B------:R-:W-:Y:S06]  /*1660*/  @!P0 BRA `(.L_x_14) ;  /* 0x0000000000288947 */ /* 0x000fec0003800000 */
[----:B-1----:R-:W-:Y:S02]  /*1670*/  IMAD.IADD R6, R1, 0x1, R4 ;  /* 0x0000000101067824 */ /* 0x002fe400078e0204 */
[----:B------:R-:W-:-:S03]  /*1680*/  VIADD R4, R4, 0x8 ;  /* 0x0000000804047836 */ /* 0x000fc60000000000 */
[----:B------:R2:W-:Y:S04]  /*1690*/  STL.U8 [R6+0x200], R5 ;  /* 0x0002000506007387 */ /* 0x0005e80000100000 */
[----:B------:R2:W-:Y:S04]  /*16a0*/  STL.U8 [R6+0x201], R5 ;  /* 0x0002010506007387 */ /* 0x0005e80000100000 */
[----:B------:R2:W-:Y:S04]  /*16b0*/  STL.U8 [R6+0x202], R5 ;  /* 0x0002020506007387 */ /* 0x0005e80000100000 */
[----:B------:R2:W-:Y:S04]  /*16c0*/  STL.U8 [R6+0x203], R5 ;  /* 0x0002030506007387 */ /* 0x0005e80000100000 */
[----:B------:R2:W-:Y:S04]  /*16d0*/  STL.U8 [R6+0x204], R5 ;  /* 0x0002040506007387 */ /* 0x0005e80000100000 */
[----:B------:R2:W-:Y:S04]  /*16e0*/  STL.U8 [R6+0x205], R5 ;  /* 0x0002050506007387 */ /* 0x0005e80000100000 */
[----:B------:R2:W-:Y:S04]  /*16f0*/  STL.U8 [R6+0x206], R5 ;  /* 0x0002060506007387 */ /* 0x0005e80000100000 */
[----:B------:R2:W-:Y:S02]  /*1700*/  STL.U8 [R6+0x207], R5 ;  /* 0x0002070506007387 */ /* 0x0005e40000100000 */
.L_x_14:
[----:B------:R-:W-:Y:S05]  /*1710*/  BSYNC.RECONVERGENT B2 ;  /* 0x0000000000027941 */ /* 0x000fea0003800200 */
.L_x_13:
[----:B------:R-:W-:Y:S05]  /*1720*/  @!P1 BRA `(.L_x_12) ;  /* 0x0000000000589947 */ /* 0x000fea0003800000 */
[----:B------:R-:W-:Y:S01]  /*1730*/  ISETP.GE.U32.AND P0, PT, R8, 0x4, PT ;  /* 0x000000040800780c */ /* 0x000fe20003f06070 */
[----:B-12---:R-:W-:Y:S01]  /*1740*/  IMAD.MOV.U32 R6, RZ, RZ, R4 ;  /* 0x000000ffff067224 */ /* 0x006fe200078e0004 */
[----:B------:R-:W-:-:S04]  /*1750*/  LOP3.LUT R9, R9, 0x3, RZ, 0xc0, !PT ;  /* 0x0000000309097812 */ /* 0x000fc800078ec0ff */
[----:B------:R-:W-:-:S07]  /*1760*/  ISETP.NE.AND P1, PT, R9, RZ, PT ;  /* 0x000000ff0900720c */ /* 0x000fce0003f25270 */
[----:B------:R-:W-:Y:S02]  /*1770*/  @P0 IMAD.IADD R8, R1, 0x1, R4 ;  /* 0x0000000101080824 */ /* 0x000fe400078e0204 */
[----:B------:R-:W-:-:S03]  /*1780*/  @P0 VIADD R4, R4, 0x4 ;  /* 0x0000000404040836 */ /* 0x000fc60000000000 */
[----:B------:R3:W-:Y:S01]  /*1790*/  @P0 STL.U8 [R8+0x200], R5 ;  /* 0x0002000508000387 */ /* 0x0007e20000100000 */
[----:B------:R-:W-:-:S03]  /*17a0*/  @P0 IMAD.MOV.U32 R6, RZ, RZ, R4 ;  /* 0x000000ffff060224 */ /* 0x000fc600078e0004 */
[----:B------:R3:W-:Y:S04]  /*17b0*/  @P0 STL.U8 [R8+0x201], R5 ;  /* 0x0002010508000387 */ /* 0x0007e80000100000 */
[----:B------:R3:W-:Y:S04]  /*17c0*/  @P0 STL.U8 [R8+0x202], R5 ;  /* 0x0002020508000387 */ /* 0x0007e80000100000 */
[----:B------:R3:W-:Y:S01]  /*17d0*/  @P0 STL.U8 [R8+0x203], R5 ;  /* 0x0002030508000387 */ /* 0x0007e20000100000 */
[----:B------:R-:W-:Y:S05]  /*17e0*/  @!P1 BRA `(.L_x_12) ;  /* 0x0000000000289947 */ /* 0x000fea0003800000 */
[----:B---3--:R-:W-:Y:S01]  /*17f0*/  IMAD.IADD R8, R1, 0x1, R6 ;  /* 0x0000000101087824 */ /* 0x008fe200078e0206 */
[----:B------:R-:W-:Y:S02]  /*1800*/  ISETP.NE.AND P0, PT, R9, 0x1, PT ;  /* 0x000000010900780c */ /* 0x000fe40003f05270 */
[----:B------:R-:W-:Y:S02]  /*1810*/  IADD3 R4, PT, PT, R6, 0x1, RZ ;  /* 0x0000000106047810 */ /* 0x000fe40007ffe0ff */
[----:B------:R4:W-:Y:S09]  /*1820*/  STL.U8 [R8+0x200], R5 ;  /* 0x0002000508007387 */ /* 0x0009f20000100000 */
[----:B------:R-:W-:Y:S05]  /*1830*/  @!P0 BRA `(.L_x_12) ;  /* 0x0000000000148947 */ /* 0x000fea0003800000 */
[----:B------:R-:W-:Y:S01]  /*1840*/  ISETP.NE.AND P0, PT, R9, 0x2, PT ;  /* 0x000000020900780c */ /* 0x000fe20003f05270 */
[----:B------:R1:W-:Y:S01]  /*1850*/  STL.U8 [R8+0x201], R5 ;  /* 0x0002010508007387 */ /* 0x0003e20000100000 */
[----:B------:R-:W-:-:S11]  /*1860*/  VIADD R4, R6, 0x2 ;  /* 0x0000000206047836 */ /* 0x000fd60000000000 */
[----:B------:R1:W-:Y:S01]  /*1870*/  @P0 STL.U8 [R8+0x202], R5 ;  /* 0x0002020508000387 */ /* 0x0003e20000100000 */
[----:B------:R-:W-:-:S07]  /*1880*/  @P0 VIADD R4, R6, 0x3 ;  /* 0x0000000306040836 */ /* 0x000fce0000000000 */
.L_x_12:
[----:B------:R-:W-:Y:S05]  /*1890*/  BSYNC.RECONVERGENT B1 ;  /* 0x0000000000017941 */ /* 0x000fea0003800200 */
.L_x_11:
[----:B-12---:R-:W-:-:S05]  /*18a0*/  IMAD.MOV.U32 R6, RZ, RZ, -0x1 ;  /* 0xffffffffff067424 */ /* 0x006fca00078e00ff */
[----:B------:R2:W-:Y:S02]  /*18b0*/  STL [R7], R6 ;  /* 0x0000000607007387 */ /* 0x0005e40000100800 */
.L_x_7:
[----:B------:R-:W-:Y:S05]  /*18c0*/  BSYNC.RECONVERGENT B0 ;  /* 0x0000000000007941 */ /* 0x000fea0003800200 */
.L_x_6:
[----:B---34-:R-:W-:-:S05]  /*18d0*/  VIADD R5, R5, 0x1 ;  /* 0x0000000105057836 */ /* 0x018fca0000000000 */
[----:B------:R-:W-:-:S13]  /*18e0*/  ISETP.NE.AND P0, PT, R5, 0x80, PT ;  /* 0x000000800500780c */ /* 0x000fda0003f05270 */
[----:B------:R-:W-:Y:S05]  /*18f0*/  @P0 BRA `(.L_x_15) ;  /* 0xfffffff800b00947 */ /* 0x000fea000383ffff */
[----:B------:R-:W3:Y:S02]  /*1900*/  LDCU UR4, c[0x0][0x398] ;  /* 0x00007300ff0477ac */ /* 0x000ee40008000800 */
[----:B---3--:R-:W-:-:S09]  /*1910*/  UISETP.GT.AND UP0, UPT, UR4, URZ, UPT ;  /* 0x000000ff0400728c */ /* 0x008fd2000bf04270 */
[----:B------:R-:W-:Y:S05]  /*1920*/  BRA.U UP0, `(.L_x_16) ;  /* 0x0000000100147547 */ /* 0x000fea000b800000 */
[----:B------:R-:W1:Y:S02]  /*1930*/  LDCU.64 UR4, c[0x0][0x388] ;  /* 0x00007100ff0477ac */ /* 0x000e640008000a00 */
[----:B-12---:R-:W-:-:S04]  /*1940*/  IADD3 R6, P0, PT, R3, UR4, RZ ;  /* 0x0000000403067c10 */ /* 0x006fc8000ff1e0ff */
[----:B------:R-:W-:-:S05]  /*1950*/  LEA.HI.X.SX32 R7, R3, UR5, 0x1, P0 ;  /* 0x0000000503077c11 */ /* 0x000fca00080f0eff */
[----:B------:R2:W5:Y:S01]  /*1960*/  LDG.E.U8 R6, desc[UR12][R6.64] ;  /* 0x0000000c06067981 */ /* 0x000562000c1e1100 */
[----:B------:R-:W-:Y:S05]  /*1970*/  BRA `(.L_x_17) ;  /* 0x0000000000c07947 */ /* 0x000fea0003800000 */
.L_x_16:
[----:B------:R-:W3:Y:S02]  /*1980*/  LDCU.64 UR4, c[0x0][0x388] ;  /* 0x00007100ff0477ac */ /* 0x000ee40008000a00 */
[----:B---3--:R-:W-:-:S04]  /*1990*/  IADD3 R4, P0, PT, R3, UR4, RZ ;  /* 0x0000000403047c10 */ /* 0x008fc8000ff1e0ff */
[----:B------:R-:W-:Y:S01]  /*19a0*/  LEA.HI.X.SX32 R5, R3, UR5, 0x1, P0 ;  /* 0x0000000503057c11 */ /* 0x000fe200080f0eff */
[----:B------:R-:W-:Y:S01]  /*19b0*/  BSSY.RECONVERGENT B0, `(.L_x_17) ;  /* 0x000002c000007945 */ /* 0x000fe20003800200 */
[----:B------:R-:W-:Y:S01]  /*19c0*/  IMAD.MOV.U32 R0, RZ, RZ, RZ ;  /* 0x000000ffff007224 */ /* 0x000fe200078e00ff */
[----:B------:R-:W3:Y:S02]  /*19d0*/  LDCU UR5, c[0x0][0x398] ;  /* 0x00007300ff0577ac */ /* 0x000ee40008000800 */
[----:B-12---:R1:W5:Y:S04]  /*19e0*/  LDG.E.U8 R6, desc[UR12][R4.64] ;  /* 0x0000000c04067981 */ /* 0x006368000c1e1100 */
.L_x_19:
[----:B------:R-:W-:-:S05]  /*19f0*/  IMAD.IADD R7, R1, 0x1, R0 ;  /* 0x0000000101077824 */ /* 0x000fca00078e0200 */
[----:B------:R-:W2:Y:S01]  /*1a00*/  LDL.U8 R8, [R7+0x200] ;  /* 0x0002000007087983 */ /* 0x000ea20000100000 */
[----:B-----5:R-:W-:-:S04]  /*1a10*/  PRMT R9, R6, 0x9910, RZ ;  /* 0x0000991006097816 */ /* 0x020fc800000000ff */
[----:B--2---:R-:W-:-:S13]  /*1a20*/  ISETP.NE.AND P0, PT, R9, R8, PT ;  /* 0x000000080900720c */ /* 0x004fda0003f05270 */
[----:B------:R-:W-:Y:S05]  /*1a30*/  @!P0 BRA `(.L_x_18) ;  /* 0x0000000000108947 */ /* 0x000fea0003800000 */
[----:B------:R-:W-:-:S05]  /*1a40*/  VIADD R0, R0, 0x1 ;  /* 0x0000000100007836 */ /* 0x000fca0000000000 */
[----:B---3--:R-:W-:-:S13]  /*1a50*/  ISETP.NE.AND P0, PT, R0, UR5, PT ;  /* 0x0000000500007c0c */ /* 0x008fda000bf05270 */
[----:B------:R-:W-:Y:S05]  /*1a60*/  @P0 BRA `(.L_x_19) ;  /* 0xfffffffc00e00947 */ /* 0x000fea000383ffff */
[----:B------:R-:W-:Y:S05]  /*1a70*/  BRA `(.L_x_20) ;  /* 0x00000000007c7947 */ /* 0x000fea0003800000 */
.L_x_18:
[----:B------:R-:W2:Y:S01]  /*1a80*/  LDC R14, c[0x0][0x398] ;  /* 0x0000e600ff0e7b82 */ /* 0x000ea20000000800 */
[----:B------:R-:W-:-:S05]  /*1a90*/  IMAD.IADD R0, R0, 0x1, R2 ;  /* 0x0000000100007824 */ /* 0x000fca00078e0202 */
[----:B------:R-:W-:Y:S02]  /*1aa0*/  IABS R2, R0 ;  /* 0x0000000000027213 */ /* 0x000fe40000000000 */
[----:B------:R-:W-:Y:S02]  /*1ab0*/  ISETP.GE.AND P2, PT, R0, RZ, PT ;  /* 0x000000ff0000720c */ /* 0x000fe40003f46270 */
[----:B--2---:R-:W-:-:S04]  /*1ac0*/  IABS R11, R14 ;  /* 0x0000000e000b7213 */ /* 0x004fc80000000000 */
[----:B------:R-:W2:Y:S08]  /*1ad0*/  I2F.RP R10, R11 ;  /* 0x0000000b000a7306 */ /* 0x000eb00000209400 */
[----:B--2---:R-:W2:Y:S02]  /*1ae0*/  MUFU.RCP R10, R10 ;  /* 0x0000000a000a7308 */ /* 0x004ea40000001000 */
[----:B--2---:R-:W-:-:S06]  /*1af0*/  VIADD R8, R10, 0xffffffe ;  /* 0x0ffffffe0a087836 */ /* 0x004fcc0000000000 */
[----:B------:R2:W4:Y:S02]  /*1b00*/  F2I.FTZ.U32.TRUNC.NTZ R9, R8 ;  /* 0x0000000800097305 */ /* 0x000524000021f000 */
[----:B--2---:R-:W-:Y:S02]  /*1b10*/  HFMA2 R8, -RZ, RZ, 0, 0 ;  /* 0x00000000ff087431 */ /* 0x004fe400000001ff */
[----:B----4-:R-:W-:-:S04]  /*1b20*/  IMAD.MOV R12, RZ, RZ, -R9 ;  /* 0x000000ffff0c7224 */ /* 0x010fc800078e0a09 */
[----:B------:R-:W-:-:S04]  /*1b30*/  IMAD R13, R12, R11, RZ ;  /* 0x0000000b0c0d7224 */ /* 0x000fc800078e02ff */
[----:B------:R-:W-:-:S06]  /*1b40*/  IMAD.HI.U32 R9, R9, R13, R8 ;  /* 0x0000000d09097227 */ /* 0x000fcc00078e0008 */
[----:B------:R-:W-:-:S04]  /*1b50*/  IMAD.HI.U32 R9, R9, R2, RZ ;  /* 0x0000000209097227 */ /* 0x000fc800078e00ff */
[----:B------:R-:W-:-:S04]  /*1b60*/  IMAD.MOV R9, RZ, RZ, -R9 ;  /* 0x000000ffff097224 */ /* 0x000fc800078e0a09 */
[----:B------:R-:W-:-:S05]  /*1b70*/  IMAD R2, R11, R9, R2 ;  /* 0x000000090b027224 */ /* 0x000fca00078e0202 */
[----:B------:R-:W-:-:S13]  /*1b80*/  ISETP.GT.U32.AND P0, PT, R11, R2, PT ;  /* 0x000000020b00720c */ /* 0x000fda0003f04070 */
[----:B------:R-:W-:Y:S01]  /*1b90*/  @!P0 IMAD.IADD R2, R2, 0x1, -R11 ;  /* 0x0000000102028824 */ /* 0x000fe200078e0a0b */
[----:B------:R-:W-:-:S04]  /*1ba0*/  ISETP.NE.AND P0, PT, R14, RZ, PT ;  /* 0x000000ff0e00720c */ /* 0x000fc80003f05270 */
[----:B------:R-:W-:-:S13]  /*1bb0*/  ISETP.GT.U32.AND P1, PT, R11, R2, PT ;  /* 0x000000020b00720c */ /* 0x000fda0003f24070 */
[----:B------:R-:W-:-:S04]  /*1bc0*/  @!P1 IMAD.IADD R2, R2, 0x1, -R11 ;  /* 0x0000000102029824 */ /* 0x000fc800078e0a0b */
[----:B------:R-:W-:-:S04]  /*1bd0*/  IMAD.MOV.U32 R0, RZ, RZ, R2 ;  /* 0x000000ffff007224 */ /* 0x000fc800078e0002 */
[----:B------:R-:W-:Y:S01]  /*1be0*/  @!P2 IMAD.MOV R0, RZ, RZ, -R0 ;  /* 0x000000ffff00a224 */ /* 0x000fe200078e0a00 */
[----:B------:R-:W-:-:S05]  /*1bf0*/  @!P0 LOP3.LUT R0, RZ, R14, RZ, 0x33, !PT ;  /* 0x0000000eff008212 */ /* 0x000fca00078e33ff */
[----:B------:R-:W-:-:S06]  /*1c00*/  IMAD.IADD R0, R1, 0x1, R0 ;  /* 0x0000000101007824 */ /* 0x000fcc00078e0200 */
[----:B------:R-:W2:Y:S01]  /*1c10*/  LDL.U8 R0, [R0+0x200] ;  /* 0x0002000000007983 */ /* 0x000ea20000100000 */
[----:B------:R-:W-:-:S05]  /*1c20*/  LOP3.LUT R2, R6, 0x80, RZ, 0xfc, !PT ;  /* 0x0000008006027812 */ /* 0x000fca00078efcff */
[----:B------:R4:W-:Y:S01]  /*1c30*/  STL.U8 [R7+0x200], R2 ;  /* 0x0002000207007387 */ /* 0x0009e20000100000 */
[----:B--2---:R-:W-:-:S04]  /*1c40*/  LOP3.LUT R9, R0, 0x7f, RZ, 0xc0, !PT ;  /* 0x0000007f00097812 */ /* 0x004fc800078ec0ff */
[----:B------:R-:W-:Y:S01]  /*1c50*/  PRMT R6, R9, 0x7610, R6 ;  /* 0x0000761009067816 */ /* 0x000fe20000000006 */
[----:B------:R4:W-:Y:S06]  /*1c60*/  STG.E.U8 desc[UR12][R4.64], R9 ;  /* 0x0000000904007986 */ /* 0x0009ec000c10110c */
.L_x_20:
[----:B---3--:R-:W-:Y:S05]  /*1c70*/  BSYNC.RECONVERGENT B0 ;  /* 0x0000000000007941 */ /* 0x008fea0003800200 */
.L_x_17:
[----:B------:R-:W3:Y:S01]  /*1c80*/  LDCU.64 UR6, c[0x0][0x380] ;  /* 0x00007000ff0677ac */ /* 0x000ee20008000a00 */
[----:B-1--4-:R-:W1:Y:S01]  /*1c90*/  LDC.64 R4, c[0x0][0x390] ;  /* 0x0000e400ff047b82 */ /* 0x012e620000000a00 */
[----:B---3--:R-:W-:-:S04]  /*1ca0*/  IADD3 R2, P0, PT, R3, UR6, RZ ;  /* 0x0000000603027c10 */ /* 0x008fc8000ff1e0ff */
[----:B------:R-:W-:Y:S01]  /*1cb0*/  LEA.HI.X.SX32 R3, R3, UR7, 0x1, P0 ;  /* 0x0000000703037c11 */ /* 0x000fe200080f0eff */
[----:B-1----:R-:W3:Y:S04]  /*1cc0*/  LDG.E R0, desc[UR12][R4.64] ;  /* 0x0000000c04007981 */ /* 0x002ee8000c1e1900 */
[----:B------:R-:W4:Y:S01]  /*1cd0*/  LDG.E.U8 R2, desc[UR12][R2.64] ;  /* 0x0000000c02027981 */ /* 0x000f22000c1e1100 */
[----:B--2--5:R-:W-:Y:S01]  /*1ce0*/  PRMT R7, R6, 0x9910, RZ ;  /* 0x0000991006077816 */ /* 0x024fe200000000ff */
[----:B------:R-:W-:Y:S02]  /*1cf0*/  VOTEU.ANY UR4, UPT, PT ;  /* 0x0000000000047886 */ /* 0x000fe400038e0100 */
[----:B------:R-:W-:Y:S01]  /*1d00*/  UFLO.U32 UR4, UR4 ;  /* 0x00000004000472bd */ /* 0x000fe200080e0000 */
[----:B----4-:R-:W-:-:S02]  /*1d10*/  ISETP.NE.AND P0, PT, R7, R2, PT ;  /* 0x000000020700720c */ /* 0x010fc40003f05270 */
[----:B------:R-:W1:Y:S01]  /*1d20*/  S2R R7, SR_LANEID ;  /* 0x0000000000077919 */ /* 0x000e620000000000 */
[----:B---3--:R-:W-:-:S10]  /*1d30*/  VIADD R6, R0, 0x1 ;  /* 0x0000000100067836 */ /* 0x008fd40000000000 */
[----:B------:R-:W-:-:S04]  /*1d40*/  @P0 IMAD.MOV R6, RZ, RZ, R0 ;  /* 0x000000ffff060224 */ /* 0x000fc800078e0200 */
[----:B------:R-:W2:Y:S01]  /*1d50*/  REDUX.SUM UR6, R6 ;  /* 0x00000000060673c4 */ /* 0x000ea2000000c000 */
[----:B-1----:R-:W-:Y:S01]  /*1d60*/  ISETP.EQ.U32.AND P0, PT, R7, UR4, PT ;  /* 0x0000000407007c0c */ /* 0x002fe2000bf02070 */
[----:B--2---:R-:W-:-:S12]  /*1d70*/  IMAD.U32 R3, RZ, RZ, UR6 ;  /* 0x00000006ff037e24 */ /* 0x004fd8000f8e00ff */
[----:B------:R-:W-:Y:S01]  /*1d80*/  @P0 REDG.E.ADD.STRONG.GPU desc[UR12][R4.64], R3 ;  /* 0x000000030400098e */ /* 0x000fe2000c12e10c */
[----:B------:R-:W-:Y:S05]  /*1d90*/  EXIT ;  /* 0x000000000000794d */ /* 0x000fea0003800000 */
.L_x_21:
[----:B------:R-:W-:-:S00]  /*1da0*/  BRA `(.L_x_21) ;  /* 0xfffffffc00fc7947 */ /* 0x000fc0000383ffff */
[----:B------:R-:W-:-:S00]  /*1db0*/  NOP ;  /* 0x0000000000007918 */ /* 0x000fc00000000000 */
        /* <DEDUP_REMOVED lines=12> */
.L_x_22:


//--------------------- .nv.shared.reserved.0     --------------------------
	.section	.nv.shared.reserved.0,"aw",@nobits
	.weak		__nv_reservedSMEM_offset_0_alias
	.size		__nv_reservedSMEM_offset_0_alias, 0, 64
	.other		__nv_reservedSMEM_offset_0_alias,@"STO_CUDA_RESERVED_SHARED STV_DEFAULT"
__nv_reservedSMEM_offset_0_alias:
	.zero		0
	.zero		64


//--------------------- .nv.constant0._Z12best_shufflePKcPcPii --------------------------
	.section	.nv.constant0._Z12best_shufflePKcPcPii,"a",@progbits
	.sectionflags	@""
	.align	4
.nv.constant0._Z12best_shufflePKcPcPii:
	.zero		924


//--------------------- SYMBOLS --------------------------

	.type		.nv.reservedSmem.offset0,@object
	.size		.nv.reservedSmem.offset0,0x4
